// auto-generated by cutlass_sweep.gemm — config: {"arch": "sm_100", "cluster_m": 1, "cluster_n": 1, "dtype": "fp16", "dtype_b": "fp16", "layout": "nt", "stages": 0, "tile_k": 128, "tile_m": 128, "tile_n": 64}
#include "cutlass/cutlass.h"
#include "cutlass/gemm/collective/collective_builder.hpp"
#include "cutlass/gemm/device/gemm_universal_adapter.h"
#include "cutlass/gemm/kernel/gemm_universal.hpp"
#include "cutlass/epilogue/collective/collective_builder.hpp"

using ElemA = cutlass::half_t;
using ElemB = cutlass::half_t;
using ElemCD = cutlass::half_t;
using Acc  = float;
using TileShape    = cute::Shape<cute::_128, cute::_64, cute::_128>;
using ClusterShape = cute::Shape<cute::_1, cute::_1, cute::_1>;

using CollectiveEpilogue = typename cutlass::epilogue::collective::CollectiveBuilder<
    cutlass::arch::Sm100, cutlass::arch::OpClassTensorOp,
    TileShape, ClusterShape,
    cutlass::epilogue::collective::EpilogueTileAuto,
    Acc, Acc,
    ElemCD, cutlass::layout::RowMajor, 128 / cutlass::sizeof_bits<ElemCD>::value,
    ElemCD, cutlass::layout::RowMajor, 128 / cutlass::sizeof_bits<ElemCD>::value,
    cutlass::epilogue::collective::EpilogueScheduleAuto
  >::CollectiveOp;

using CollectiveMainloop = typename cutlass::gemm::collective::CollectiveBuilder<
    cutlass::arch::Sm100, cutlass::arch::OpClassTensorOp,
    ElemA, cutlass::layout::RowMajor, 128 / cutlass::sizeof_bits<ElemA>::value,
    ElemB, cutlass::layout::ColumnMajor, 128 / cutlass::sizeof_bits<ElemB>::value,
    Acc,
    TileShape, ClusterShape,
    cutlass::gemm::collective::StageCountAutoCarveout<static_cast<int>(sizeof(typename CollectiveEpilogue::SharedStorage))>,
    cutlass::gemm::collective::KernelScheduleAuto
  >::CollectiveOp;

using GemmKernel = cutlass::gemm::kernel::GemmUniversal<
    cute::Shape<int,int,int,int>,
    CollectiveMainloop,
    CollectiveEpilogue
>;
using Gemm = cutlass::gemm::device::GemmUniversalAdapter<GemmKernel>;

// Force the device kernel symbol into the cubin without needing a host main.
auto* _anchor = &cutlass::device_kernel<GemmKernel>;


// ===== COMPILED SASS (sm_100a) =====

	.target	sm_100a

	.elftype	@"ET_EXEC"


//--------------------- .note.nv.tkinfo           --------------------------
	.section	.note.nv.tkinfo,"",@"SHT_NOTE"
	.sectionflags	@"SHF_NOTE_NV_TKINFO"
	.tkinfo
        /*0018*/ 	.word	0x00000002
        /*0030*/ 	.string	""
        /*0030*/ 	.string	"ptxas"
        /*0030*/ 	.string	"Cuda compilation tools, release 13.0, V13.0.88"
        /*0030*/ 	.string	"Build cuda_13.0.r13.0/compiler.36424714_0"
        /*0030*/ 	.string	"-arch sm_100a -m 64 "



//--------------------- .note.nv.cuinfo           --------------------------
	.section	.note.nv.cuinfo,"",@"SHT_NOTE"
	.sectionflags	@"SHF_NOTE_NV_CUINFO"
        /*0018*/ 	.short	0x0002
        /*001a*/ 	.short	0x0064
        /*001c*/ 	.short	0x0082
	.zero		2


//--------------------- .nv.info                  --------------------------
	.section	.nv.info,"",@"SHT_CUDA_INFO"
	.align	4


	//----- nvinfo : EIATTR_REGCOUNT
	.align		4
        /*0000*/ 	.byte	0x04, 0x2f
        /*0002*/ 	.short	(.L_19 - .L_18)
	.align		4
.L_18:
        /*0004*/ 	.word	index@(_ZN7cutlass13device_kernelINS_4gemm6kernel13GemmUniversalIN4cute5tupleIJiiiiEEENS1_10collective13CollectiveMmaINS1_35MainloopSm100TmaUmmaWarpSpecializedILi4ELi2ELi4ENS5_IJNS4_1CILi1EEESB_SB_EEEEENS5_IJNSA_ILi128EEENSA_ILi64EEESE_EEENS_6half_tENS5_IJlSB_lEEESH_SI_NS4_8TiledMMAINS4_8MMA_AtomIJNS4_20SM100_MMA_F16BF16_SSISH_SH_fLi128ELi64ELNS4_4UMMA5MajorE0ELSN_0ELNSM_7ScaleInE0ELSO_0EEEEEENS4_6LayoutISC_NS5_IJNSA_ILi0EEESS_SS_EEEEENS5_IJNS4_10UnderscoreESV_SV_EEEEENS4_13SM90_TMA_LOADENS4_14ComposedLayoutINS4_7SwizzleILi3ELi4ELi3EEENS4_18smem_ptr_flag_bitsILi16EEENSR_INS5_IJNSA_ILi8EEESF_EEENS5_IJSF_SB_EEEEEEEvNS4_8identityESY_S18_vS19_EENS_8epilogue10collective18CollectiveEpilogueINS1B_23Sm100TmaWarpSpecializedILi3ELi2ELi32ELb1ELb0EEEJSG_NS5_IJNSR_ISE_SB_EENSR_INSA_ILi32EEESB_EEEEESH_SI_SH_SI_NS1B_6fusion15FusionCallbacksIS1F_NS1K_17LinearCombinationISH_fSH_fLNS_15FloatRoundStyleE2EEESG_S1J_JEEENS4_5SM1004TMEM4LOAD26SM100_TMEM_LOAD_32dp32b32xESY_NSZ_INS10_ILi2ELi4ELi3EEES13_NSR_INS5_IJS14_S1H_EEENS5_IJS1H_SB_EEEEEEENS4_39AutoVectorizingCopyWithAssumedAlignmentILi128EEENS4_14SM90_TMA_STOREES1Y_S20_S20_EEEvvEEEEvNT_6ParamsE)
        /*0008*/ 	.word	0x0000006f


	//----- nvinfo : EIATTR_FRAME_SIZE
	.align		4
.L_19:
        /*000c*/ 	.byte	0x04, 0x11
        /*000e*/ 	.short	(.L_21 - .L_20)
	.align		4
.L_20:
        /*0010*/ 	.word	index@($__internal_2_$__cuda_sm10x_tcgen05_guardrail_trap_unallocated_columns_being_dealloced)
        /*0014*/ 	.word	0x00000000


	//----- nvinfo : EIATTR_FRAME_SIZE
	.align		4
.L_21:
        /*0018*/ 	.byte	0x04, 0x11
        /*001a*/ 	.short	(.L_23 - .L_22)
	.align		4
.L_22:
        /*001c*/ 	.word	index@($__internal_1_$__cuda_sm10x_tcgen05_guardrail_trap_phase_invalid_during_alloc)
        /*0020*/ 	.word	0x00000000


	//----- nvinfo : EIATTR_FRAME_SIZE
	.align		4
.L_23:
        /*0024*/ 	.byte	0x04, 0x11
        /*0026*/ 	.short	(.L_25 - .L_24)
	.align		4
.L_24:
        /*0028*/ 	.word	index@($__internal_0_$__cuda_sm10x_tcgen05_guardrail_trap_col_being_dealloced_not_returned_by_alloc)
        /*002c*/ 	.word	0x00000000


	//----- nvinfo : EIATTR_FRAME_SIZE
	.align		4
.L_25:
        /*0030*/ 	.byte	0x04, 0x11
        /*0032*/ 	.short	(.L_27 - .L_26)
	.align		4
.L_26:
        /*0034*/ 	.word	index@(_ZN7cutlass13device_kernelINS_4gemm6kernel13GemmUniversalIN4cute5tupleIJiiiiEEENS1_10collective13CollectiveMmaINS1_35MainloopSm100TmaUmmaWarpSpecializedILi4ELi2ELi4ENS5_IJNS4_1CILi1EEESB_SB_EEEEENS5_IJNSA_ILi128EEENSA_ILi64EEESE_EEENS_6half_tENS5_IJlSB_lEEESH_SI_NS4_8TiledMMAINS4_8MMA_AtomIJNS4_20SM100_MMA_F16BF16_SSISH_SH_fLi128ELi64ELNS4_4UMMA5MajorE0ELSN_0ELNSM_7ScaleInE0ELSO_0EEEEEENS4_6LayoutISC_NS5_IJNSA_ILi0EEESS_SS_EEEEENS5_IJNS4_10UnderscoreESV_SV_EEEEENS4_13SM90_TMA_LOADENS4_14ComposedLayoutINS4_7SwizzleILi3ELi4ELi3EEENS4_18smem_ptr_flag_bitsILi16EEENSR_INS5_IJNSA_ILi8EEESF_EEENS5_IJSF_SB_EEEEEEEvNS4_8identityESY_S18_vS19_EENS_8epilogue10collective18CollectiveEpilogueINS1B_23Sm100TmaWarpSpecializedILi3ELi2ELi32ELb1ELb0EEEJSG_NS5_IJNSR_ISE_SB_EENSR_INSA_ILi32EEESB_EEEEESH_SI_SH_SI_NS1B_6fusion15FusionCallbacksIS1F_NS1K_17LinearCombinationISH_fSH_fLNS_15FloatRoundStyleE2EEESG_S1J_JEEENS4_5SM1004TMEM4LOAD26SM100_TMEM_LOAD_32dp32b32xESY_NSZ_INS10_ILi2ELi4ELi3EEES13_NSR_INS5_IJS14_S1H_EEENS5_IJS1H_SB_EEEEEEENS4_39AutoVectorizingCopyWithAssumedAlignmentILi128EEENS4_14SM90_TMA_STOREES1Y_S20_S20_EEEvvEEEEvNT_6ParamsE)
        /*0038*/ 	.word	0x00000000


	//----- nvinfo : EIATTR_MIN_STACK_SIZE
	.align		4
.L_27:
        /*003c*/ 	.byte	0x04, 0x12
        /*003e*/ 	.short	(.L_29 - .L_28)
	.align		4
.L_28:
        /*0040*/ 	.word	index@(_ZN7cutlass13device_kernelINS_4gemm6kernel13GemmUniversalIN4cute5tupleIJiiiiEEENS1_10collective13CollectiveMmaINS1_35MainloopSm100TmaUmmaWarpSpecializedILi4ELi2ELi4ENS5_IJNS4_1CILi1EEESB_SB_EEEEENS5_IJNSA_ILi128EEENSA_ILi64EEESE_EEENS_6half_tENS5_IJlSB_lEEESH_SI_NS4_8TiledMMAINS4_8MMA_AtomIJNS4_20SM100_MMA_F16BF16_SSISH_SH_fLi128ELi64ELNS4_4UMMA5MajorE0ELSN_0ELNSM_7ScaleInE0ELSO_0EEEEEENS4_6LayoutISC_NS5_IJNSA_ILi0EEESS_SS_EEEEENS5_IJNS4_10UnderscoreESV_SV_EEEEENS4_13SM90_TMA_LOADENS4_14ComposedLayoutINS4_7SwizzleILi3ELi4ELi3EEENS4_18smem_ptr_flag_bitsILi16EEENSR_INS5_IJNSA_ILi8EEESF_EEENS5_IJSF_SB_EEEEEEEvNS4_8identityESY_S18_vS19_EENS_8epilogue10collective18CollectiveEpilogueINS1B_23Sm100TmaWarpSpecializedILi3ELi2ELi32ELb1ELb0EEEJSG_NS5_IJNSR_ISE_SB_EENSR_INSA_ILi32EEESB_EEEEESH_SI_SH_SI_NS1B_6fusion15FusionCallbacksIS1F_NS1K_17LinearCombinationISH_fSH_fLNS_15FloatRoundStyleE2EEESG_S1J_JEEENS4_5SM1004TMEM4LOAD26SM100_TMEM_LOAD_32dp32b32xESY_NSZ_INS10_ILi2ELi4ELi3EEES13_NSR_INS5_IJS14_S1H_EEENS5_IJS1H_SB_EEEEEEENS4_39AutoVectorizingCopyWithAssumedAlignmentILi128EEENS4_14SM90_TMA_STOREES1Y_S20_S20_EEEvvEEEEvNT_6ParamsE)
        /*0044*/ 	.word	0x00000000
.L_29:


//--------------------- .nv.compat                --------------------------
	.section	.nv.compat,"",@"SHT_CUDA_COMPAT_INFO"
	.align	4
        /*0000*/ 	.byte	0x02, 0x09, 0x01, 0x00, 0x02, 0x02, 0x02, 0x00, 0x02, 0x05, 0x05, 0x00, 0x03, 0x07, 0x01, 0x01
        /*0010*/ 	.byte	0x02, 0x03, 0x01, 0x00, 0x02, 0x06, 0x01, 0x00, 0x04, 0x0b, 0x08, 0x00, 0x09, 0x00, 0x00, 0x00
        /*0020*/ 	.byte	0x00, 0x00, 0x00, 0x00


//--------------------- .nv.info._ZN7cutlass13device_kernelINS_4gemm6kernel13GemmUniversalIN4cute5tupleIJiiiiEEENS1_10collective13CollectiveMmaINS1_35MainloopSm100TmaUmmaWarpSpecializedILi4ELi2ELi4ENS5_IJNS4_1CILi1EEESB_SB_EEEEENS5_IJNSA_ILi128EEENSA_ILi64EEESE_EEENS_6half_tENS5_IJlSB_lEEESH_SI_NS4_8TiledMMAINS4_8MMA_AtomIJNS4_20SM100_MMA_F16BF16_SSISH_SH_fLi128ELi64ELNS4_4UMMA5MajorE0ELSN_0ELNSM_7ScaleInE0ELSO_0EEEEEENS4_6LayoutISC_NS5_IJNSA_ILi0EEESS_SS_EEEEENS5_IJNS4_10UnderscoreESV_SV_EEEEENS4_13SM90_TMA_LOADENS4_14ComposedLayoutINS4_7SwizzleILi3ELi4ELi3EEENS4_18smem_ptr_flag_bitsILi16EEENSR_INS5_IJNSA_ILi8EEESF_EEENS5_IJSF_SB_EEEEEEEvNS4_8identityESY_S18_vS19_EENS_8epilogue10collective18CollectiveEpilogueINS1B_23Sm100TmaWarpSpecializedILi3ELi2ELi32ELb1ELb0EEEJSG_NS5_IJNSR_ISE_SB_EENSR_INSA_ILi32EEESB_EEEEESH_SI_SH_SI_NS1B_6fusion15FusionCallbacksIS1F_NS1K_17LinearCombinationISH_fSH_fLNS_15FloatRoundStyleE2EEESG_S1J_JEEENS4_5SM1004TMEM4LOAD26SM100_TMEM_LOAD_32dp32b32xESY_NSZ_INS10_ILi2ELi4ELi3EEES13_NSR_INS5_IJS14_S1H_EEENS5_IJS1H_SB_EEEEEEENS4_39AutoVectorizingCopyWithAssumedAlignmentILi128EEENS4_14SM90_TMA_STOREES1Y_S20_S20_EEEvvEEEEvNT_6ParamsE --------------------------
	.section	.nv.info._ZN7cutlass13device_kernelINS_4gemm6kernel13GemmUniversalIN4cute5tupleIJiiiiEEENS1_10collective13CollectiveMmaINS1_35MainloopSm100TmaUmmaWarpSpecializedILi4ELi2ELi4ENS5_IJNS4_1CILi1EEESB_SB_EEEEENS5_IJNSA_ILi128EEENSA_ILi64EEESE_EEENS_6half_tENS5_IJlSB_lEEESH_SI_NS4_8TiledMMAINS4_8MMA_AtomIJNS4_20SM100_MMA_F16BF16_SSISH_SH_fLi128ELi64ELNS4_4UMMA5MajorE0ELSN_0ELNSM_7ScaleInE0ELSO_0EEEEEENS4_6LayoutISC_NS5_IJNSA_ILi0EEESS_SS_EEEEENS5_IJNS4_10UnderscoreESV_SV_EEEEENS4_13SM90_TMA_LOADENS4_14ComposedLayoutINS4_7SwizzleILi3ELi4ELi3EEENS4_18smem_ptr_flag_bitsILi16EEENSR_INS5_IJNSA_ILi8EEESF_EEENS5_IJSF_SB_EEEEEEEvNS4_8identityESY_S18_vS19_EENS_8epilogue10collective18CollectiveEpilogueINS1B_23Sm100TmaWarpSpecializedILi3ELi2ELi32ELb1ELb0EEEJSG_NS5_IJNSR_ISE_SB_EENSR_INSA_ILi32EEESB_EEEEESH_SI_SH_SI_NS1B_6fusion15FusionCallbacksIS1F_NS1K_17LinearCombinationISH_fSH_fLNS_15FloatRoundStyleE2EEESG_S1J_JEEENS4_5SM1004TMEM4LOAD26SM100_TMEM_LOAD_32dp32b32xESY_NSZ_INS10_ILi2ELi4ELi3EEES13_NSR_INS5_IJS14_S1H_EEENS5_IJS1H_SB_EEEEEEENS4_39AutoVectorizingCopyWithAssumedAlignmentILi128EEENS4_14SM90_TMA_STOREES1Y_S20_S20_EEEvvEEEEvNT_6ParamsE,"",@"SHT_CUDA_INFO"
	.sectionflags	@""
	.align	4


	//----- nvinfo : EIATTR_CUDA_API_VERSION
	.align		4
        /*0000*/ 	.byte	0x04, 0x37
        /*0002*/ 	.short	(.L_31 - .L_30)
.L_30:
        /*0004*/ 	.word	0x00000082


	//----- nvinfo : EIATTR_KPARAM_INFO
	.align		4
.L_31:
        /*0008*/ 	.byte	0x04, 0x17
        /*000a*/ 	.short	(.L_33 - .L_32)
.L_32:
        /*000c*/ 	.word	0x00000000
        /*0010*/ 	.short	0x0000
        /*0012*/ 	.short	0x0000
        /*0014*/ 	.byte	0x00, 0xf0, 0x01, 0x20


	//----- nvinfo : EIATTR_AT_ENTRY_FRAGMENTS
	.align		4
.L_33:
        /*0018*/ 	.byte	0x04, 0x4f
        /*001a*/ 	.short	(.L_35 - .L_34)


	//   ....[0]....
.L_34:
        /*001c*/ 	.word	0x00000006


	//----- nvinfo : EIATTR_RESERVED_SMEM_USED
	.align		4
.L_35:
        /*0020*/ 	.byte	0x01, 0x41
	.zero		2


	//----- nvinfo : EIATTR_SPARSE_MMA_MASK
	.align		4
        /*0024*/ 	.byte	0x03, 0x50
        /*0026*/ 	.short	0x0000


	//----- nvinfo : EIATTR_TCGEN05_1CTA_USED
	.align		4
        /*0028*/ 	.byte	0x01, 0x51
	.zero		2


	//----- nvinfo : EIATTR_MAXREG_COUNT
	.align		4
        /*002c*/ 	.byte	0x03, 0x1b
        /*002e*/ 	.short	0x00ff


	//----- nvinfo : EIATTR_NUM_BARRIERS
	.align		4
        /*0030*/ 	.byte	0x02, 0x4c
        /*0032*/ 	.byte	0x07
	.zero		1


	//----- nvinfo : EIATTR_EXTERNS
	.align		4
        /*0034*/ 	.byte	0x04, 0x0f
        /*0036*/ 	.short	(.L_37 - .L_36)


	//   ....[0]....
	.align		4
.L_36:
        /*0038*/ 	.word	index@(__assertfail)


	//----- nvinfo : EIATTR_MERCURY_ISA_VERSION
	.align		4
.L_37:
        /*003c*/ 	.byte	0x03, 0x5f
        /*003e*/ 	.short	0x0101


	//----- nvinfo : EIATTR_INT_WARP_WIDE_INSTR_OFFSETS
	.align		4
        /*0040*/ 	.byte	0x04, 0x31
        /*0042*/ 	.short	(.L_39 - .L_38)


	//   ....[0]....
.L_38:
        /*0044*/ 	.word	0x00001f20


	//   ....[1]....
        /*0048*/ 	.word	0x00003b20


	//   ....[2]....
        /*004c*/ 	.word	0x00003b50


	//   ....[3]....
        /*0050*/ 	.word	0x00003ba0


	//   ....[4]....
        /*0054*/ 	.word	0x00004490


	//   ....[5]....
        /*0058*/ 	.word	0x000044b0


	//   ....[6]....
        /*005c*/ 	.word	0x00004780


	//   ....[7]....
        /*0060*/ 	.word	0x000048b0


	//----- nvinfo : EIATTR_COOP_GROUP_MASK_REGIDS
	.align		4
.L_39:
        /*0064*/ 	.byte	0x04, 0x29
        /*0066*/ 	.short	(.L_41 - .L_40)


	//   ....[0]....
.L_40:
        /*0068*/ 	.word	0xffffffff


	//   ....[1]....
        /*006c*/ 	.word	0xffffffff


	//   ....[2]....
        /*0070*/ 	.word	0xffffffff


	//   ....[3]....
        /*0074*/ 	.word	0xffffffff


	//   ....[4]....
        /*0078*/ 	.word	0xffffffff


	//   ....[5]....
        /*007c*/ 	.word	0xffffffff


	//   ....[6]....
        /*0080*/ 	.word	0xffffffff


	//   ....[7]....
        /*0084*/ 	.word	0xffffffff


	//   ....[8]....
        /*0088*/ 	.word	0xffffffff


	//   ....[9]....
        /*008c*/ 	.word	0xffffffff


	//   ....[10]....
        /*0090*/ 	.word	0xffffffff


	//   ....[11]....
        /*0094*/ 	.word	0xffffffff


	//   ....[12]....
        /*0098*/ 	.word	0xffffffff


	//----- nvinfo : EIATTR_COOP_GROUP_INSTR_OFFSETS
	.align		4
.L_41:
        /*009c*/ 	.byte	0x04, 0x28
        /*009e*/ 	.short	(.L_43 - .L_42)


	//   ....[0]....
.L_42:
        /*00a0*/ 	.word	0x00000090


	//   ....[1]....
        /*00a4*/ 	.word	0x000004d0


	//   ....[2]....
        /*00a8*/ 	.word	0x00000640


	//   ....[3]....
        /*00ac*/ 	.word	0x000007c0


	//   ....[4]....
        /*00b0*/ 	.word	0x000008c0


	//   ....[5]....
        /*00b4*/ 	.word	0x00000a30


	//   ....[6]....
        /*00b8*/ 	.word	0x00000bd0


	//   ....[7]....
        /*00bc*/ 	.word	0x00001e00


	//   ....[8]....
        /*00c0*/ 	.word	0x00002be0


	//   ....[9]....
        /*00c4*/ 	.word	0x00002df0


	//   ....[10]....
        /*00c8*/ 	.word	0x00002e20


	//   ....[11]....
        /*00cc*/ 	.word	0x00003a10


	//   ....[12]....
        /*00d0*/ 	.word	0x00003c40


	//----- nvinfo : EIATTR_VRC_CTA_INIT_COUNT
	.align		4
.L_43:
        /*00d4*/ 	.byte	0x02, 0x4a
        /*00d6*/ 	.byte	0x80
	.zero		1


	//----- nvinfo : EIATTR_SYSCALL_OFFSETS
	.align		4
        /*00d8*/ 	.byte	0x04, 0x46
        /*00da*/ 	.short	(.L_45 - .L_44)


	//   ....[0]....
.L_44:
        /*00dc*/ 	.word	0x00005460


	//   ....[1]....
        /*00e0*/ 	.word	0x00005550


	//   ....[2]....
        /*00e4*/ 	.word	0x00005d90


	//   ....[3]....
        /*00e8*/ 	.word	0x00006a40


	//----- nvinfo : EIATTR_MBARRIER_INSTR_OFFSETS
	.align		4
.L_45:
        /*00ec*/ 	.byte	0x04, 0x39
        /*00ee*/ 	.short	(.L_47 - .L_46)


	//   ....[0]....
.L_46:
        /*00f0*/ 	.word	0x000005b0
        /*00f4*/ 	.word	0x000000ff
        /*00f8*/ 	.word	0x00000000
        /*00fc*/ 	.short	0x0100
        /*00fe*/ 	.byte	0x05
	.zero		1


	//   ....[1]....
        /*0100*/ 	.word	0x000005c0
        /*0104*/ 	.word	0x000000ff
        /*0108*/ 	.word	0x00000020
        /*010c*/ 	.short	0x0100
        /*010e*/ 	.byte	0x05
	.zero		1


	//   ....[2]....
        /*0110*/ 	.word	0x000005d0
        /*0114*/ 	.word	0x000000ff
        /*0118*/ 	.word	0x00000008
        /*011c*/ 	.short	0x0100
        /*011e*/ 	.byte	0x05
	.zero		1


	//   ....[3]....
        /*0120*/ 	.word	0x000005e0
        /*0124*/ 	.word	0x000000ff
        /*0128*/ 	.word	0x00000028
        /*012c*/ 	.short	0x0100
        /*012e*/ 	.byte	0x05
	.zero		1


	//   ....[4]....
        /*0130*/ 	.word	0x000005f0
        /*0134*/ 	.word	0x000000ff
        /*0138*/ 	.word	0x00000010
        /*013c*/ 	.short	0x0100
        /*013e*/ 	.byte	0x05
	.zero		1


	//   ....[5]....
        /*0140*/ 	.word	0x00000600
        /*0144*/ 	.word	0x000000ff
        /*0148*/ 	.word	0x00000030
        /*014c*/ 	.short	0x0100
        /*014e*/ 	.byte	0x05
	.zero		1


	//   ....[6]....
        /*0150*/ 	.word	0x00000610
        /*0154*/ 	.word	0x000000ff
        /*0158*/ 	.word	0x00000018
        /*015c*/ 	.short	0x0100
        /*015e*/ 	.byte	0x05
	.zero		1


	//   ....[7]....
        /*0160*/ 	.word	0x00000620
        /*0164*/ 	.word	0x000000ff
        /*0168*/ 	.word	0x00000038
        /*016c*/ 	.short	0x0100
        /*016e*/ 	.byte	0x05
	.zero		1


	//   ....[8]....
        /*0170*/ 	.word	0x00000750
        /*0174*/ 	.word	0x000000ff
        /*0178*/ 	.word	0x00000040
        /*017c*/ 	.short	0x0100
        /*017e*/ 	.byte	0x07
	.zero		1


	//   ....[9]....
        /*0180*/ 	.word	0x00000760
        /*0184*/ 	.word	0x000000ff
        /*0188*/ 	.word	0x00000058
        /*018c*/ 	.short	0x0100
        /*018e*/ 	.byte	0x07
	.zero		1


	//   ....[10]....
        /*0190*/ 	.word	0x00000770
        /*0194*/ 	.word	0x000000ff
        /*0198*/ 	.word	0x00000048
        /*019c*/ 	.short	0x0100
        /*019e*/ 	.byte	0x07
	.zero		1


	//   ....[11]....
        /*01a0*/ 	.word	0x00000780
        /*01a4*/ 	.word	0x000000ff
        /*01a8*/ 	.word	0x00000060
        /*01ac*/ 	.short	0x0100
        /*01ae*/ 	.byte	0x07
	.zero		1


	//   ....[12]....
        /*01b0*/ 	.word	0x00000790
        /*01b4*/ 	.word	0x000000ff
        /*01b8*/ 	.word	0x00000050
        /*01bc*/ 	.short	0x0100
        /*01be*/ 	.byte	0x07
	.zero		1


	//   ....[13]....
        /*01c0*/ 	.word	0x000007a0
        /*01c4*/ 	.word	0x000000ff
        /*01c8*/ 	.word	0x00000068
        /*01cc*/ 	.short	0x0100
        /*01ce*/ 	.byte	0x07
	.zero		1


	//   ....[14]....
        /*01d0*/ 	.word	0x00000890
        /*01d4*/ 	.word	0x000000ff
        /*01d8*/ 	.word	0x00000070
        /*01dc*/ 	.short	0x0100
        /*01de*/ 	.byte	0x05
	.zero		1


	//   ....[15]....
        /*01e0*/ 	.word	0x000008a0
        /*01e4*/ 	.word	0x000000ff
        /*01e8*/ 	.word	0x00000078
        /*01ec*/ 	.short	0x0100
        /*01ee*/ 	.byte	0x05
	.zero		1


	//   ....[16]....
        /*01f0*/ 	.word	0x000009e0
        /*01f4*/ 	.word	0x000000ff
        /*01f8*/ 	.word	0x00000080
        /*01fc*/ 	.short	0x0100
        /*01fe*/ 	.byte	0x05
	.zero		1


	//   ....[17]....
        /*0200*/ 	.word	0x000009f0
        /*0204*/ 	.word	0x000000ff
        /*0208*/ 	.word	0x00000090
        /*020c*/ 	.short	0x0100
        /*020e*/ 	.byte	0x05
	.zero		1


	//   ....[18]....
        /*0210*/ 	.word	0x00000a00
        /*0214*/ 	.word	0x000000ff
        /*0218*/ 	.word	0x00000088
        /*021c*/ 	.short	0x0100
        /*021e*/ 	.byte	0x05
	.zero		1


	//   ....[19]....
        /*0220*/ 	.word	0x00000a10
        /*0224*/ 	.word	0x000000ff
        /*0228*/ 	.word	0x00000098
        /*022c*/ 	.short	0x0100
        /*022e*/ 	.byte	0x05
	.zero		1


	//   ....[20]....
        /*0230*/ 	.word	0x00000b40
        /*0234*/ 	.word	0x000000ff
        /*0238*/ 	.word	0x000000a0
        /*023c*/ 	.short	0x0100
        /*023e*/ 	.byte	0x07
	.zero		1


	//   ....[21]....
        /*0240*/ 	.word	0x00000b50
        /*0244*/ 	.word	0x000000ff
        /*0248*/ 	.word	0x000000c0
        /*024c*/ 	.short	0x0100
        /*024e*/ 	.byte	0x07
	.zero		1


	//   ....[22]....
        /*0250*/ 	.word	0x00000b60
        /*0254*/ 	.word	0x000000ff
        /*0258*/ 	.word	0x000000a8
        /*025c*/ 	.short	0x0100
        /*025e*/ 	.byte	0x07
	.zero		1


	//   ....[23]....
        /*0260*/ 	.word	0x00000b70
        /*0264*/ 	.word	0x000000ff
        /*0268*/ 	.word	0x000000c8
        /*026c*/ 	.short	0x0100
        /*026e*/ 	.byte	0x07
	.zero		1


	//   ....[24]....
        /*0270*/ 	.word	0x00000b80
        /*0274*/ 	.word	0x000000ff
        /*0278*/ 	.word	0x000000b0
        /*027c*/ 	.short	0x0100
        /*027e*/ 	.byte	0x07
	.zero		1


	//   ....[25]....
        /*0280*/ 	.word	0x00000b90
        /*0284*/ 	.word	0x000000ff
        /*0288*/ 	.word	0x000000d0
        /*028c*/ 	.short	0x0100
        /*028e*/ 	.byte	0x07
	.zero		1


	//   ....[26]....
        /*0290*/ 	.word	0x00000ba0
        /*0294*/ 	.word	0x000000ff
        /*0298*/ 	.word	0x000000b8
        /*029c*/ 	.short	0x0100
        /*029e*/ 	.byte	0x07
	.zero		1


	//   ....[27]....
        /*02a0*/ 	.word	0x00000bb0
        /*02a4*/ 	.word	0x000000ff
        /*02a8*/ 	.word	0x000000d8
        /*02ac*/ 	.short	0x0100
        /*02ae*/ 	.byte	0x07
	.zero		1


	//   ....[28]....
        /*02b0*/ 	.word	0x00000ca0
        /*02b4*/ 	.word	0x000000ff
        /*02b8*/ 	.word	0x000000e0
        /*02bc*/ 	.short	0x0100
        /*02be*/ 	.byte	0x05
	.zero		1


	//   ....[29]....
        /*02c0*/ 	.word	0x00000cb0
        /*02c4*/ 	.word	0x000000ff
        /*02c8*/ 	.word	0x000000f0
        /*02cc*/ 	.short	0x0100
        /*02ce*/ 	.byte	0x05
	.zero		1


	//   ....[30]....
        /*02d0*/ 	.word	0x00000cc0
        /*02d4*/ 	.word	0x000000ff
        /*02d8*/ 	.word	0x000000e8
        /*02dc*/ 	.short	0x0100
        /*02de*/ 	.byte	0x05
	.zero		1


	//   ....[31]....
        /*02e0*/ 	.word	0x00000cd0
        /*02e4*/ 	.word	0x000000ff
        /*02e8*/ 	.word	0x000000f8
        /*02ec*/ 	.short	0x0100
        /*02ee*/ 	.byte	0x05
	.zero		1


	//   ....[32]....
        /*02f0*/ 	.word	0x000015a0
        /*02f4*/ 	.word	0x00000002
        /*02f8*/ 	.word	0x000000f0
        /*02fc*/ 	.short	0x010a
        /*02fe*/ 	.byte	0xff
	.zero		1


	//   ....[33]....
        /*0300*/ 	.word	0x000015d0
        /*0304*/ 	.word	0x00000002
        /*0308*/ 	.word	0x000000e0
        /*030c*/ 	.short	0x0101
        /*030e*/ 	.byte	0xff
	.zero		1


	//   ....[34]....
        /*0310*/ 	.word	0x000016a0
        /*0314*/ 	.word	0x000000ff
        /*0318*/ 	.word	0x00000020
        /*031c*/ 	.short	0x010a
        /*031e*/ 	.byte	0x08
	.zero		1


	//   ....[35]....
        /*0320*/ 	.word	0x00001740
        /*0324*/ 	.word	0x000000ff
        /*0328*/ 	.word	0x00000020
        /*032c*/ 	.short	0x010a
        /*032e*/ 	.byte	0x21
	.zero		1


	//   ....[36]....
        /*0330*/ 	.word	0x00001890
        /*0334*/ 	.word	0x000000ff
        /*0338*/ 	.word	0x00000020
        /*033c*/ 	.short	0x010a
        /*033e*/ 	.byte	0x08
	.zero		1


	//   ....[37]....
        /*0340*/ 	.word	0x00001a60
        /*0344*/ 	.word	0x000000ff
        /*0348*/ 	.word	0x00000078
        /*034c*/ 	.short	0x0101
        /*034e*/ 	.byte	0x04
	.zero		1


	//   ....[38]....
        /*0350*/ 	.word	0x00001a80
        /*0354*/ 	.word	0x000000ff
        /*0358*/ 	.word	0x00000020
        /*035c*/ 	.short	0x010a
        /*035e*/ 	.byte	0x08
	.zero		1


	//   ....[39]....
        /*0360*/ 	.word	0x00001b00
        /*0364*/ 	.word	0x000000ff
        /*0368*/ 	.word	0x00000020
        /*036c*/ 	.short	0x010a
        /*036e*/ 	.byte	0x21
	.zero		1


	//   ....[40]....
        /*0370*/ 	.word	0x00001c50
        /*0374*/ 	.word	0x000000ff
        /*0378*/ 	.word	0x00000020
        /*037c*/ 	.short	0x010a
        /*037e*/ 	.byte	0x08
	.zero		1


	//   ....[41]....
        /*0380*/ 	.word	0x00001e30
        /*0384*/ 	.word	0x00000002
        /*0388*/ 	.word	0x00000080
        /*038c*/ 	.short	0x010a
        /*038e*/ 	.byte	0xff
	.zero		1


	//   ....[42]....
        /*0390*/ 	.word	0x00001ef0
        /*0394*/ 	.word	0x00000002
        /*0398*/ 	.word	0x00000000
        /*039c*/ 	.short	0x0101
        /*039e*/ 	.byte	0xff
	.zero		1


	//   ....[43]....
        /*03a0*/ 	.word	0x00002450
        /*03a4*/ 	.word	0x000000ff
        /*03a8*/ 	.word	0x00000000
        /*03ac*/ 	.short	0x010a
        /*03ae*/ 	.byte	0x05
	.zero		1


	//   ....[44]....
        /*03b0*/ 	.word	0x000024e0
        /*03b4*/ 	.word	0x000000ff
        /*03b8*/ 	.word	0x00000000
        /*03bc*/ 	.short	0x010a
        /*03be*/ 	.byte	0x05
	.zero		1


	//   ....[45]....
        /*03c0*/ 	.word	0x00002570
        /*03c4*/ 	.word	0x000000ff
        /*03c8*/ 	.word	0x00000000
        /*03cc*/ 	.short	0x010a
        /*03ce*/ 	.byte	0x05
	.zero		1


	//   ....[46]....
        /*03d0*/ 	.word	0x00002610
        /*03d4*/ 	.word	0x00000000
        /*03d8*/ 	.word	0x00000000
        /*03dc*/ 	.short	0x010a
        /*03de*/ 	.byte	0xff
	.zero		1


	//   ....[47]....
        /*03e0*/ 	.word	0x00002730
        /*03e4*/ 	.word	0x00000000
        /*03e8*/ 	.word	0x000000e0
        /*03ec*/ 	.short	0x010a
        /*03ee*/ 	.byte	0xff
	.zero		1


	//   ....[48]....
        /*03f0*/ 	.word	0x000027a0
        /*03f4*/ 	.word	0x00000000
        /*03f8*/ 	.word	0x00000000
        /*03fc*/ 	.short	0x0101
        /*03fe*/ 	.byte	0xff
	.zero		1


	//   ....[49]....
        /*0400*/ 	.word	0x000027c0
        /*0404*/ 	.word	0x000000ff
        /*0408*/ 	.word	0x00000090
        /*040c*/ 	.short	0x010a
        /*040e*/ 	.byte	0x05
	.zero		1


	//   ....[50]....
        /*0410*/ 	.word	0x000028e0
        /*0414*/ 	.word	0x00000000
        /*0418*/ 	.word	0x00000080
        /*041c*/ 	.short	0x010a
        /*041e*/ 	.byte	0xff
	.zero		1


	//   ....[51]....
        /*0420*/ 	.word	0x000029e0
        /*0424*/ 	.word	0x00000000
        /*0428*/ 	.word	0x00000000
        /*042c*/ 	.short	0x0101
        /*042e*/ 	.byte	0xff
	.zero		1


	//   ....[52]....
        /*0430*/ 	.word	0x00002a70
        /*0434*/ 	.word	0x000000ff
        /*0438*/ 	.word	0x00000090
        /*043c*/ 	.short	0x0106
        /*043e*/ 	.byte	0x05
	.zero		1


	//   ....[53]....
        /*0440*/ 	.word	0x00002a90
        /*0444*/ 	.word	0x000000ff
        /*0448*/ 	.word	0x00000090
        /*044c*/ 	.short	0x010a
        /*044e*/ 	.byte	0x05
	.zero		1


	//   ....[54]....
        /*0450*/ 	.word	0x00002b20
        /*0454*/ 	.word	0x000000ff
        /*0458*/ 	.word	0x00000090
        /*045c*/ 	.short	0x0106
        /*045e*/ 	.byte	0x04
	.zero		1


	//   ....[55]....
        /*0460*/ 	.word	0x00002b60
        /*0464*/ 	.word	0x00000000
        /*0468*/ 	.word	0x00000090
        /*046c*/ 	.short	0x010a
        /*046e*/ 	.byte	0xff
	.zero		1


	//   ....[56]....
        /*0470*/ 	.word	0x00003120
        /*0474*/ 	.word	0x00000000
        /*0478*/ 	.word	0x00000080
        /*047c*/ 	.short	0x010a
        /*047e*/ 	.byte	0xff
	.zero		1


	//   ....[57]....
        /*0480*/ 	.word	0x00003220
        /*0484*/ 	.word	0x00000003
        /*0488*/ 	.word	0x00000000
        /*048c*/ 	.short	0x0101
        /*048e*/ 	.byte	0xff
	.zero		1


	//   ....[58]....
        /*0490*/ 	.word	0x00003230
        /*0494*/ 	.word	0x000000ff
        /*0498*/ 	.word	0x00000000
        /*049c*/ 	.short	0x010a
        /*049e*/ 	.byte	0x07
	.zero		1


	//   ....[59]....
        /*04a0*/ 	.word	0x00003260
        /*04a4*/ 	.word	0x000000ff
        /*04a8*/ 	.word	0x000000c0
        /*04ac*/ 	.short	0x010a
        /*04ae*/ 	.byte	0x06
	.zero		1


	//   ....[60]....
        /*04b0*/ 	.word	0x00003330
        /*04b4*/ 	.word	0x000000ff
        /*04b8*/ 	.word	0x00000000
        /*04bc*/ 	.short	0x010a
        /*04be*/ 	.byte	0x0b
	.zero		1


	//   ....[61]....
        /*04c0*/ 	.word	0x00003460
        /*04c4*/ 	.word	0x000000ff
        /*04c8*/ 	.word	0x00000000
        /*04cc*/ 	.short	0x010a
        /*04ce*/ 	.byte	0x22
	.zero		1


	//   ....[62]....
        /*04d0*/ 	.word	0x00003840
        /*04d4*/ 	.word	0x000000ff
        /*04d8*/ 	.word	0x00000000
        /*04dc*/ 	.short	0x010a
        /*04de*/ 	.byte	0x06
	.zero		1


	//   ....[63]....
        /*04e0*/ 	.word	0x000038d0
        /*04e4*/ 	.word	0x000000ff
        /*04e8*/ 	.word	0x00000000
        /*04ec*/ 	.short	0x010a
        /*04ee*/ 	.byte	0x06
	.zero		1


	//   ....[64]....
        /*04f0*/ 	.word	0x00003960
        /*04f4*/ 	.word	0x000000ff
        /*04f8*/ 	.word	0x00000000
        /*04fc*/ 	.short	0x010a
        /*04fe*/ 	.byte	0x06
	.zero		1


	//   ....[65]....
        /*0500*/ 	.word	0x000039f0
        /*0504*/ 	.word	0x000000ff
        /*0508*/ 	.word	0x00000000
        /*050c*/ 	.short	0x010a
        /*050e*/ 	.byte	0x07
	.zero		1


	//   ....[66]....
        /*0510*/ 	.word	0x00003e30
        /*0514*/ 	.word	0x00000000
        /*0518*/ 	.word	0x00000080
        /*051c*/ 	.short	0x010a
        /*051e*/ 	.byte	0xff
	.zero		1


	//   ....[67]....
        /*0520*/ 	.word	0x00003ef0
        /*0524*/ 	.word	0x00000000
        /*0528*/ 	.word	0x00000000
        /*052c*/ 	.short	0x0101
        /*052e*/ 	.byte	0xff
	.zero		1


	//   ....[68]....
        /*0530*/ 	.word	0x00004210
        /*0534*/ 	.word	0x000000ff
        /*0538*/ 	.word	0x00000078
        /*053c*/ 	.short	0x010a
        /*053e*/ 	.byte	0x07
	.zero		1


	//   ....[69]....
        /*0540*/ 	.word	0x00004430
        /*0544*/ 	.word	0x000000ff
        /*0548*/ 	.word	0x00000058
        /*054c*/ 	.short	0x010a
        /*054e*/ 	.byte	0x0f
	.zero		1


	//   ....[70]....
        /*0550*/ 	.word	0x00004630
        /*0554*/ 	.word	0x000000ff
        /*0558*/ 	.word	0x00000040
        /*055c*/ 	.short	0x010b
        /*055e*/ 	.byte	0x0f
	.zero		1


	//   ....[71]....
        /*0560*/ 	.word	0x00004680
        /*0564*/ 	.word	0x000000ff
        /*0568*/ 	.word	0x00000000
        /*056c*/ 	.short	0x0101
        /*056e*/ 	.byte	0x10
	.zero		1


	//   ....[72]....
        /*0570*/ 	.word	0x000046c0
        /*0574*/ 	.word	0x000000ff
        /*0578*/ 	.word	0x00000058
        /*057c*/ 	.short	0x010a
        /*057e*/ 	.byte	0x0d
	.zero		1


	//   ....[73]....
        /*0580*/ 	.word	0x00004900
        /*0584*/ 	.word	0x000000ff
        /*0588*/ 	.word	0x00000040
        /*058c*/ 	.short	0x010b
        /*058e*/ 	.byte	0x0d
	.zero		1


	//   ....[74]....
        /*0590*/ 	.word	0x00004970
        /*0594*/ 	.word	0x000000ff
        /*0598*/ 	.word	0x00000000
        /*059c*/ 	.short	0x0101
        /*059e*/ 	.byte	0x0f
	.zero		1


	//   ....[75]....
        /*05a0*/ 	.word	0x000049c0
        /*05a4*/ 	.word	0x000000ff
        /*05a8*/ 	.word	0x00000000
        /*05ac*/ 	.short	0x010a
        /*05ae*/ 	.byte	0x04
	.zero		1


	//   ....[76]....
        /*05b0*/ 	.word	0x00004a50
        /*05b4*/ 	.word	0x000000ff
        /*05b8*/ 	.word	0x00000000
        /*05bc*/ 	.short	0x010a
        /*05be*/ 	.byte	0x04
	.zero		1


	//   ....[77]....
        /*05c0*/ 	.word	0x00004af0
        /*05c4*/ 	.word	0x00000000
        /*05c8*/ 	.word	0x00000000
        /*05cc*/ 	.short	0x010a
        /*05ce*/ 	.byte	0xff
	.zero		1


	//   ....[78]....
        /*05d0*/ 	.word	0x00004e30
        /*05d4*/ 	.word	0x00000000
        /*05d8*/ 	.word	0x00000080
        /*05dc*/ 	.short	0x010a
        /*05de*/ 	.byte	0xff
	.zero		1


	//   ....[79]....
        /*05e0*/ 	.word	0x00004f40
        /*05e4*/ 	.word	0x00000000
        /*05e8*/ 	.word	0x00000000
        /*05ec*/ 	.short	0x0101
        /*05ee*/ 	.byte	0xff
	.zero		1


	//   ....[80]....
        /*05f0*/ 	.word	0x000059e0
        /*05f4*/ 	.word	0x00000000
        /*05f8*/ 	.word	0x00000040
        /*05fc*/ 	.short	0x010a
        /*05fe*/ 	.byte	0xff
	.zero		1


	//   ....[81]....
        /*0600*/ 	.word	0x00005a50
        /*0604*/ 	.word	0x00000049
        /*0608*/ 	.word	0x000000a0
        /*060c*/ 	.short	0x010a
        /*060e*/ 	.byte	0xff
	.zero		1


	//   ....[82]....
        /*0610*/ 	.word	0x00005b40
        /*0614*/ 	.word	0x00000000
        /*0618*/ 	.word	0x00000040
        /*061c*/ 	.short	0x010a
        /*061e*/ 	.byte	0xff
	.zero		1


	//   ....[83]....
        /*0620*/ 	.word	0x00005c70
        /*0624*/ 	.word	0x00000049
        /*0628*/ 	.word	0x000000a0
        /*062c*/ 	.short	0x010a
        /*062e*/ 	.byte	0xff
	.zero		1


	//   ....[84]....
        /*0630*/ 	.word	0x00006780
        /*0634*/ 	.word	0x00000000
        /*0638*/ 	.word	0x00000000
        /*063c*/ 	.short	0x0101
        /*063e*/ 	.byte	0xff
	.zero		1


	//   ....[85]....
        /*0640*/ 	.word	0x00006790
        /*0644*/ 	.word	0x00000002
        /*0648*/ 	.word	0x00000040
        /*064c*/ 	.short	0x010a
        /*064e*/ 	.byte	0xff
	.zero		1


	//   ....[86]....
        /*0650*/ 	.word	0x00006860
        /*0654*/ 	.word	0x00000002
        /*0658*/ 	.word	0x00000040
        /*065c*/ 	.short	0x010a
        /*065e*/ 	.byte	0xff
	.zero		1


	//   ....[87]....
        /*0660*/ 	.word	0x00006bb0
        /*0664*/ 	.word	0x000000ff
        /*0668*/ 	.word	0x00000000
        /*066c*/ 	.short	0x0101
        /*066e*/ 	.byte	0x05
	.zero		1


	//   ....[88]....
        /*0670*/ 	.word	0x00007500
        /*0674*/ 	.word	0x00000000
        /*0678*/ 	.word	0x00000000
        /*067c*/ 	.short	0x0101
        /*067e*/ 	.byte	0xff
	.zero		1


	//   ....[89]....
        /*0680*/ 	.word	0x00007770
        /*0684*/ 	.word	0x000000ff
        /*0688*/ 	.word	0x00000000
        /*068c*/ 	.short	0x0101
        /*068e*/ 	.byte	0x04
	.zero		1


	//   ....[90]....
        /*0690*/ 	.word	0x00007790
        /*0694*/ 	.word	0x00000002
        /*0698*/ 	.word	0x000000f0
        /*069c*/ 	.short	0x010a
        /*069e*/ 	.byte	0xff
	.zero		1


	//   ....[91]....
        /*06a0*/ 	.word	0x000077f0
        /*06a4*/ 	.word	0x00000002
        /*06a8*/ 	.word	0x00000020
        /*06ac*/ 	.short	0x010a
        /*06ae*/ 	.byte	0xff
	.zero		1


	//   ....[92]....
        /*06b0*/ 	.word	0x00007850
        /*06b4*/ 	.word	0x00000002
        /*06b8*/ 	.word	0x00000020
        /*06bc*/ 	.short	0x010a
        /*06be*/ 	.byte	0xff
	.zero		1


	//   ....[93]....
        /*06c0*/ 	.word	0x000078a0
        /*06c4*/ 	.word	0x00000002
        /*06c8*/ 	.word	0x00000080
        /*06cc*/ 	.short	0x010a
        /*06ce*/ 	.byte	0xff
	.zero		1


	//   ....[94]....
        /*06d0*/ 	.word	0x00007900
        /*06d4*/ 	.word	0x00000000
        /*06d8*/ 	.word	0x00000000
        /*06dc*/ 	.short	0x010a
        /*06de*/ 	.byte	0xff
	.zero		1


	//   ....[95]....
        /*06e0*/ 	.word	0x00007960
        /*06e4*/ 	.word	0x00000000
        /*06e8*/ 	.word	0x00000000
        /*06ec*/ 	.short	0x010a
        /*06ee*/ 	.byte	0xff
	.zero		1


	//   ....[96]....
        /*06f0*/ 	.word	0x000079c0
        /*06f4*/ 	.word	0x00000000
        /*06f8*/ 	.word	0x00000000
        /*06fc*/ 	.short	0x010a
        /*06fe*/ 	.byte	0xff
	.zero		1


	//   ....[97]....
        /*0700*/ 	.word	0x00007a10
        /*0704*/ 	.word	0x00000000
        /*0708*/ 	.word	0x000000e0
        /*070c*/ 	.short	0x010a
        /*070e*/ 	.byte	0xff
	.zero		1


	//   ....[98]....
        /*0710*/ 	.word	0x00007a70
        /*0714*/ 	.word	0x00000000
        /*0718*/ 	.word	0x00000090
        /*071c*/ 	.short	0x010a
        /*071e*/ 	.byte	0xff
	.zero		1


	//   ....[99]....
        /*0720*/ 	.word	0x00007ac0
        /*0724*/ 	.word	0x00000000
        /*0728*/ 	.word	0x00000080
        /*072c*/ 	.short	0x010a
        /*072e*/ 	.byte	0xff
	.zero		1


	//   ....[100]....
        /*0730*/ 	.word	0x00007b20
        /*0734*/ 	.word	0x00000000
        /*0738*/ 	.word	0x00000090
        /*073c*/ 	.short	0x010a
        /*073e*/ 	.byte	0xff
	.zero		1


	//   ....[101]....
        /*0740*/ 	.word	0x00007b70
        /*0744*/ 	.word	0x00000000
        /*0748*/ 	.word	0x00000080
        /*074c*/ 	.short	0x010a
        /*074e*/ 	.byte	0xff
	.zero		1


	//   ....[102]....
        /*0750*/ 	.word	0x00007bd0
        /*0754*/ 	.word	0x00000002
        /*0758*/ 	.word	0x000000c0
        /*075c*/ 	.short	0x010a
        /*075e*/ 	.byte	0xff
	.zero		1


	//   ....[103]....
        /*0760*/ 	.word	0x00007c30
        /*0764*/ 	.word	0x00000000
        /*0768*/ 	.word	0x00000000
        /*076c*/ 	.short	0x010a
        /*076e*/ 	.byte	0xff
	.zero		1


	//   ....[104]....
        /*0770*/ 	.word	0x00007c90
        /*0774*/ 	.word	0x00000000
        /*0778*/ 	.word	0x00000000
        /*077c*/ 	.short	0x010a
        /*077e*/ 	.byte	0xff
	.zero		1


	//   ....[105]....
        /*0780*/ 	.word	0x00007cf0
        /*0784*/ 	.word	0x00000000
        /*0788*/ 	.word	0x00000000
        /*078c*/ 	.short	0x010a
        /*078e*/ 	.byte	0xff
	.zero		1


	//   ....[106]....
        /*0790*/ 	.word	0x00007d50
        /*0794*/ 	.word	0x00000000
        /*0798*/ 	.word	0x00000000
        /*079c*/ 	.short	0x010a
        /*079e*/ 	.byte	0xff
	.zero		1


	//   ....[107]....
        /*07a0*/ 	.word	0x00007db0
        /*07a4*/ 	.word	0x00000000
        /*07a8*/ 	.word	0x00000000
        /*07ac*/ 	.short	0x010a
        /*07ae*/ 	.byte	0xff
	.zero		1


	//   ....[108]....
        /*07b0*/ 	.word	0x00007e00
        /*07b4*/ 	.word	0x00000000
        /*07b8*/ 	.word	0x00000080
        /*07bc*/ 	.short	0x010a
        /*07be*/ 	.byte	0xff
	.zero		1


	//   ....[109]....
        /*07c0*/ 	.word	0x00007e60
        /*07c4*/ 	.word	0x00000000
        /*07c8*/ 	.word	0x00000078
        /*07cc*/ 	.short	0x010a
        /*07ce*/ 	.byte	0xff
	.zero		1


	//   ....[110]....
        /*07d0*/ 	.word	0x00007ec0
        /*07d4*/ 	.word	0x00000000
        /*07d8*/ 	.word	0x00000058
        /*07dc*/ 	.short	0x010a
        /*07de*/ 	.byte	0xff
	.zero		1


	//   ....[111]....
        /*07e0*/ 	.word	0x00007f20
        /*07e4*/ 	.word	0x00000000
        /*07e8*/ 	.word	0x00000058
        /*07ec*/ 	.short	0x010a
        /*07ee*/ 	.byte	0xff
	.zero		1


	//   ....[112]....
        /*07f0*/ 	.word	0x00007f80
        /*07f4*/ 	.word	0x00000000
        /*07f8*/ 	.word	0x00000000
        /*07fc*/ 	.short	0x010a
        /*07fe*/ 	.byte	0xff
	.zero		1


	//   ....[113]....
        /*0800*/ 	.word	0x00007fe0
        /*0804*/ 	.word	0x00000000
        /*0808*/ 	.word	0x00000000
        /*080c*/ 	.short	0x010a
        /*080e*/ 	.byte	0xff
	.zero		1


	//   ....[114]....
        /*0810*/ 	.word	0x00008030
        /*0814*/ 	.word	0x00000000
        /*0818*/ 	.word	0x00000080
        /*081c*/ 	.short	0x010a
        /*081e*/ 	.byte	0xff
	.zero		1


	//   ....[115]....
        /*0820*/ 	.word	0x00008080
        /*0824*/ 	.word	0x00000000
        /*0828*/ 	.word	0x00000040
        /*082c*/ 	.short	0x010a
        /*082e*/ 	.byte	0xff
	.zero		1


	//   ....[116]....
        /*0830*/ 	.word	0x000080d0
        /*0834*/ 	.word	0x00000049
        /*0838*/ 	.word	0x000000a0
        /*083c*/ 	.short	0x010a
        /*083e*/ 	.byte	0xff
	.zero		1


	//   ....[117]....
        /*0840*/ 	.word	0x00008120
        /*0844*/ 	.word	0x00000002
        /*0848*/ 	.word	0x00000040
        /*084c*/ 	.short	0x010a
        /*084e*/ 	.byte	0xff
	.zero		1


	//----- nvinfo : EIATTR_NUM_MBARRIERS
	.align		4
.L_47:
        /*0850*/ 	.byte	0x03, 0x38
        /*0852*/ 	.short	0x0020


	//----- nvinfo : EIATTR_EXIT_INSTR_OFFSETS
	.align		4
        /*0854*/ 	.byte	0x04, 0x1c
        /*0856*/ 	.short	(.L_49 - .L_48)


	//   ....[0]....
.L_48:
        /*0858*/ 	.word	0x00002640


	//   ....[1]....
        /*085c*/ 	.word	0x00002b30


	//   ....[2]....
        /*0860*/ 	.word	0x00002b90


	//   ....[3]....
        /*0864*/ 	.word	0x00003c50


	//   ....[4]....
        /*0868*/ 	.word	0x00004b20


	//   ....[5]....
        /*086c*/ 	.word	0x00004b60


	//   ....[6]....
        /*0870*/ 	.word	0x00007660


	//   ....[7]....
        /*0874*/ 	.word	0x000076e0


	//   ....[8]....
        /*0878*/ 	.word	0x00007710


	//   ....[9]....
        /*087c*/ 	.word	0x00007780


	//----- nvinfo : EIATTR_MAX_THREADS
	.align		4
.L_49:
        /*0880*/ 	.byte	0x04, 0x05
        /*0882*/ 	.short	(.L_51 - .L_50)
.L_50:
        /*0884*/ 	.word	0x00000100
        /*0888*/ 	.word	0x00000001
        /*088c*/ 	.word	0x00000001


	//----- nvinfo : EIATTR_CRS_STACK_SIZE
	.align		4
.L_51:
        /*0890*/ 	.byte	0x04, 0x1e
        /*0892*/ 	.short	(.L_53 - .L_52)
.L_52:
        /*0894*/ 	.word	0x00000000


	//----- nvinfo : EIATTR_CBANK_PARAM_SIZE
	.align		4
.L_53:
        /*0898*/ 	.byte	0x03, 0x19
        /*089a*/ 	.short	0x0800


	//----- nvinfo : EIATTR_PARAM_CBANK
	.align		4
        /*089c*/ 	.byte	0x04, 0x0a
        /*089e*/ 	.short	(.L_55 - .L_54)
	.align		4
.L_54:
        /*08a0*/ 	.word	index@(.nv.constant0._ZN7cutlass13device_kernelINS_4gemm6kernel13GemmUniversalIN4cute5tupleIJiiiiEEENS1_10collective13CollectiveMmaINS1_35MainloopSm100TmaUmmaWarpSpecializedILi4ELi2ELi4ENS5_IJNS4_1CILi1EEESB_SB_EEEEENS5_IJNSA_ILi128EEENSA_ILi64EEESE_EEENS_6half_tENS5_IJlSB_lEEESH_SI_NS4_8TiledMMAINS4_8MMA_AtomIJNS4_20SM100_MMA_F16BF16_SSISH_SH_fLi128ELi64ELNS4_4UMMA5MajorE0ELSN_0ELNSM_7ScaleInE0ELSO_0EEEEEENS4_6LayoutISC_NS5_IJNSA_ILi0EEESS_SS_EEEEENS5_IJNS4_10UnderscoreESV_SV_EEEEENS4_13SM90_TMA_LOADENS4_14ComposedLayoutINS4_7SwizzleILi3ELi4ELi3EEENS4_18smem_ptr_flag_bitsILi16EEENSR_INS5_IJNSA_ILi8EEESF_EEENS5_IJSF_SB_EEEEEEEvNS4_8identityESY_S18_vS19_EENS_8epilogue10collective18CollectiveEpilogueINS1B_23Sm100TmaWarpSpecializedILi3ELi2ELi32ELb1ELb0EEEJSG_NS5_IJNSR_ISE_SB_EENSR_INSA_ILi32EEESB_EEEEESH_SI_SH_SI_NS1B_6fusion15FusionCallbacksIS1F_NS1K_17LinearCombinationISH_fSH_fLNS_15FloatRoundStyleE2EEESG_S1J_JEEENS4_5SM1004TMEM4LOAD26SM100_TMEM_LOAD_32dp32b32xESY_NSZ_INS10_ILi2ELi4ELi3EEES13_NSR_INS5_IJS14_S1H_EEENS5_IJS1H_SB_EEEEEEENS4_39AutoVectorizingCopyWithAssumedAlignmentILi128EEENS4_14SM90_TMA_STOREES1Y_S20_S20_EEEvvEEEEvNT_6ParamsE)
        /*08a4*/ 	.short	0x0380
        /*08a6*/ 	.short	0x0800


	//----- nvinfo : EIATTR_SW_WAR
	.align		4
.L_55:
        /*08a8*/ 	.byte	0x04, 0x36
        /*08aa*/ 	.short	(.L_57 - .L_56)
.L_56:
        /*08ac*/ 	.word	0x00000008
.L_57:


//--------------------- .nv.callgraph             --------------------------
	.section	.nv.callgraph,"",@"SHT_CUDA_CALLGRAPH"
	.align	4
	.sectionentsize	8
	.align		4
        /*0000*/ 	.word	0x00000000
	.align		4
        /*0004*/ 	.word	0xffffffff
	.align		4
        /*0008*/ 	.word	index@(_ZN7cutlass13device_kernelINS_4gemm6kernel13GemmUniversalIN4cute5tupleIJiiiiEEENS1_10collective13CollectiveMmaINS1_35MainloopSm100TmaUmmaWarpSpecializedILi4ELi2ELi4ENS5_IJNS4_1CILi1EEESB_SB_EEEEENS5_IJNSA_ILi128EEENSA_ILi64EEESE_EEENS_6half_tENS5_IJlSB_lEEESH_SI_NS4_8TiledMMAINS4_8MMA_AtomIJNS4_20SM100_MMA_F16BF16_SSISH_SH_fLi128ELi64ELNS4_4UMMA5MajorE0ELSN_0ELNSM_7ScaleInE0ELSO_0EEEEEENS4_6LayoutISC_NS5_IJNSA_ILi0EEESS_SS_EEEEENS5_IJNS4_10UnderscoreESV_SV_EEEEENS4_13SM90_TMA_LOADENS4_14ComposedLayoutINS4_7SwizzleILi3ELi4ELi3EEENS4_18smem_ptr_flag_bitsILi16EEENSR_INS5_IJNSA_ILi8EEESF_EEENS5_IJSF_SB_EEEEEEEvNS4_8identityESY_S18_vS19_EENS_8epilogue10collective18CollectiveEpilogueINS1B_23Sm100TmaWarpSpecializedILi3ELi2ELi32ELb1ELb0EEEJSG_NS5_IJNSR_ISE_SB_EENSR_INSA_ILi32EEESB_EEEEESH_SI_SH_SI_NS1B_6fusion15FusionCallbacksIS1F_NS1K_17LinearCombinationISH_fSH_fLNS_15FloatRoundStyleE2EEESG_S1J_JEEENS4_5SM1004TMEM4LOAD26SM100_TMEM_LOAD_32dp32b32xESY_NSZ_INS10_ILi2ELi4ELi3EEES13_NSR_INS5_IJS14_S1H_EEENS5_IJS1H_SB_EEEEEEENS4_39AutoVectorizingCopyWithAssumedAlignmentILi128EEENS4_14SM90_TMA_STOREES1Y_S20_S20_EEEvvEEEEvNT_6ParamsE)
	.align		4
        /*000c*/ 	.word	index@(__assertfail)
	.align		4
        /*0010*/ 	.word	0x00000000
	.align		4
        /*0014*/ 	.word	0xfffffffe
	.align		4
        /*0018*/ 	.word	0x00000000
	.align		4
        /*001c*/ 	.word	0xfffffffd
	.align		4
        /*0020*/ 	.word	0x00000000
	.align		4
        /*0024*/ 	.word	0xfffffffc


//--------------------- .nv.constant4             --------------------------
	.section	.nv.constant4,"a",@progbits
	.align	8
	.align		8
.nv.constant4:
        /*0000*/ 	.dword	__assertfail
	.align		8
        /*0008*/ 	.dword	__unnamed_1
	.align		8
        /*0010*/ 	.dword	__unnamed_2
	.align		8
        /*0018*/ 	.dword	_ZN40_INTERNAL_fc0c35be_4_k_cu_04d2992e_242244cuda3std3__45__cpo5beginE
	.align		8
        /*0020*/ 	.dword	_ZN40_INTERNAL_fc0c35be_4_k_cu_04d2992e_242244cuda3std3__45__cpo3endE
	.align		8
        /*0028*/ 	.dword	_ZN40_INTERNAL_fc0c35be_4_k_cu_04d2992e_242244cuda3std3__45__cpo6cbeginE
	.align		8
        /*0030*/ 	.dword	_ZN40_INTERNAL_fc0c35be_4_k_cu_04d2992e_242244cuda3std3__45__cpo4cendE
	.align		8
        /*0038*/ 	.dword	_ZN40_INTERNAL_fc0c35be_4_k_cu_04d2992e_242244cuda3std3__442_GLOBAL__N__fc0c35be_4_k_cu_04d2992e_242246ignoreE
	.align		8
        /*0040*/ 	.dword	_ZN40_INTERNAL_fc0c35be_4_k_cu_04d2992e_242244cuda3std3__419piecewise_constructE
	.align		8
        /*0048*/ 	.dword	_ZN40_INTERNAL_fc0c35be_4_k_cu_04d2992e_242244cuda3std3__48in_placeE
	.align		8
        /*0050*/ 	.dword	_ZN40_INTERNAL_fc0c35be_4_k_cu_04d2992e_242244cuda3std6ranges3__45__cpo4swapE
	.align		8
        /*0058*/ 	.dword	_ZN40_INTERNAL_fc0c35be_4_k_cu_04d2992e_242244cuda3std6ranges3__45__cpo9iter_moveE
	.align		8
        /*0060*/ 	.dword	_ZN40_INTERNAL_fc0c35be_4_k_cu_04d2992e_242244cute7productE
	.align		8
        /*0068*/ 	.dword	_ZN40_INTERNAL_fc0c35be_4_k_cu_04d2992e_242244cute1_E
	.align		8
        /*0070*/ 	.dword	$str$25
	.align		8
        /*0078*/ 	.dword	$str$26
	.align		8
        /*0080*/ 	.dword	$str$27
	.align		8
        /*0088*/ 	.dword	$str$28


//--------------------- .text._ZN7cutlass13device_kernelINS_4gemm6kernel13GemmUniversalIN4cute5tupleIJiiiiEEENS1_10collective13CollectiveMmaINS1_35MainloopSm100TmaUmmaWarpSpecializedILi4ELi2ELi4ENS5_IJNS4_1CILi1EEESB_SB_EEEEENS5_IJNSA_ILi128EEENSA_ILi64EEESE_EEENS_6half_tENS5_IJlSB_lEEESH_SI_NS4_8TiledMMAINS4_8MMA_AtomIJNS4_20SM100_MMA_F16BF16_SSISH_SH_fLi128ELi64ELNS4_4UMMA5MajorE0ELSN_0ELNSM_7ScaleInE0ELSO_0EEEEEENS4_6LayoutISC_NS5_IJNSA_ILi0EEESS_SS_EEEEENS5_IJNS4_10UnderscoreESV_SV_EEEEENS4_13SM90_TMA_LOADENS4_14ComposedLayoutINS4_7SwizzleILi3ELi4ELi3EEENS4_18smem_ptr_flag_bitsILi16EEENSR_INS5_IJNSA_ILi8EEESF_EEENS5_IJSF_SB_EEEEEEEvNS4_8identityESY_S18_vS19_EENS_8epilogue10collective18CollectiveEpilogueINS1B_23Sm100TmaWarpSpecializedILi3ELi2ELi32ELb1ELb0EEEJSG_NS5_IJNSR_ISE_SB_EENSR_INSA_ILi32EEESB_EEEEESH_SI_SH_SI_NS1B_6fusion15FusionCallbacksIS1F_NS1K_17LinearCombinationISH_fSH_fLNS_15FloatRoundStyleE2EEESG_S1J_JEEENS4_5SM1004TMEM4LOAD26SM100_TMEM_LOAD_32dp32b32xESY_NSZ_INS10_ILi2ELi4ELi3EEES13_NSR_INS5_IJS14_S1H_EEENS5_IJS1H_SB_EEEEEEENS4_39AutoVectorizingCopyWithAssumedAlignmentILi128EEENS4_14SM90_TMA_STOREES1Y_S20_S20_EEEvvEEEEvNT_6ParamsE --------------------------
	.section	.text._ZN7cutlass13device_kernelINS_4gemm6kernel13GemmUniversalIN4cute5tupleIJiiiiEEENS1_10collective13CollectiveMmaINS1_35MainloopSm100TmaUmmaWarpSpecializedILi4ELi2ELi4ENS5_IJNS4_1CILi1EEESB_SB_EEEEENS5_IJNSA_ILi128EEENSA_ILi64EEESE_EEENS_6half_tENS5_IJlSB_lEEESH_SI_NS4_8TiledMMAINS4_8MMA_AtomIJNS4_20SM100_MMA_F16BF16_SSISH_SH_fLi128ELi64ELNS4_4UMMA5MajorE0ELSN_0ELNSM_7ScaleInE0ELSO_0EEEEEENS4_6LayoutISC_NS5_IJNSA_ILi0EEESS_SS_EEEEENS5_IJNS4_10UnderscoreESV_SV_EEEEENS4_13SM90_TMA_LOADENS4_14ComposedLayoutINS4_7SwizzleILi3ELi4ELi3EEENS4_18smem_ptr_flag_bitsILi16EEENSR_INS5_IJNSA_ILi8EEESF_EEENS5_IJSF_SB_EEEEEEEvNS4_8identityESY_S18_vS19_EENS_8epilogue10collective18CollectiveEpilogueINS1B_23Sm100TmaWarpSpecializedILi3ELi2ELi32ELb1ELb0EEEJSG_NS5_IJNSR_ISE_SB_EENSR_INSA_ILi32EEESB_EEEEESH_SI_SH_SI_NS1B_6fusion15FusionCallbacksIS1F_NS1K_17LinearCombinationISH_fSH_fLNS_15FloatRoundStyleE2EEESG_S1J_JEEENS4_5SM1004TMEM4LOAD26SM100_TMEM_LOAD_32dp32b32xESY_NSZ_INS10_ILi2ELi4ELi3EEES13_NSR_INS5_IJS14_S1H_EEENS5_IJS1H_SB_EEEEEEENS4_39AutoVectorizingCopyWithAssumedAlignmentILi128EEENS4_14SM90_TMA_STOREES1Y_S20_S20_EEEvvEEEEvNT_6ParamsE,"ax",@progbits
	.align	128
.text._ZN7cutlass13device_kernelINS_4gemm6kernel13GemmUniversalIN4cute5tupleIJiiiiEEENS1_10collective13CollectiveMmaINS1_35MainloopSm100TmaUmmaWarpSpecializedILi4ELi2ELi4ENS5_IJNS4_1CILi1EEESB_SB_EEEEENS5_IJNSA_ILi128EEENSA_ILi64EEESE_EEENS_6half_tENS5_IJlSB_lEEESH_SI_NS4_8TiledMMAINS4_8MMA_AtomIJNS4_20SM100_MMA_F16BF16_SSISH_SH_fLi128ELi64ELNS4_4UMMA5MajorE0ELSN_0ELNSM_7ScaleInE0ELSO_0EEEEEENS4_6LayoutISC_NS5_IJNSA_ILi0EEESS_SS_EEEEENS5_IJNS4_10UnderscoreESV_SV_EEEEENS4_13SM90_TMA_LOADENS4_14ComposedLayoutINS4_7SwizzleILi3ELi4ELi3EEENS4_18smem_ptr_flag_bitsILi16EEENSR_INS5_IJNSA_ILi8EEESF_EEENS5_IJSF_SB_EEEEEEEvNS4_8identityESY_S18_vS19_EENS_8epilogue10collective18CollectiveEpilogueINS1B_23Sm100TmaWarpSpecializedILi3ELi2ELi32ELb1ELb0EEEJSG_NS5_IJNSR_ISE_SB_EENSR_INSA_ILi32EEESB_EEEEESH_SI_SH_SI_NS1B_6fusion15FusionCallbacksIS1F_NS1K_17LinearCombinationISH_fSH_fLNS_15FloatRoundStyleE2EEESG_S1J_JEEENS4_5SM1004TMEM4LOAD26SM100_TMEM_LOAD_32dp32b32xESY_NSZ_INS10_ILi2ELi4ELi3EEES13_NSR_INS5_IJS14_S1H_EEENS5_IJS1H_SB_EEEEEEENS4_39AutoVectorizingCopyWithAssumedAlignmentILi128EEENS4_14SM90_TMA_STOREES1Y_S20_S20_EEEvvEEEEvNT_6ParamsE:
        .type           _ZN7cutlass13device_kernelINS_4gemm6kernel13GemmUniversalIN4cute5tupleIJiiiiEEENS1_10collective13CollectiveMmaINS1_35MainloopSm100TmaUmmaWarpSpecializedILi4ELi2ELi4ENS5_IJNS4_1CILi1EEESB_SB_EEEEENS5_IJNSA_ILi128EEENSA_ILi64EEESE_EEENS_6half_tENS5_IJlSB_lEEESH_SI_NS4_8TiledMMAINS4_8MMA_AtomIJNS4_20SM100_MMA_F16BF16_SSISH_SH_fLi128ELi64ELNS4_4UMMA5MajorE0ELSN_0ELNSM_7ScaleInE0ELSO_0EEEEEENS4_6LayoutISC_NS5_IJNSA_ILi0EEESS_SS_EEEEENS5_IJNS4_10UnderscoreESV_SV_EEEEENS4_13SM90_TMA_LOADENS4_14ComposedLayoutINS4_7SwizzleILi3ELi4ELi3EEENS4_18smem_ptr_flag_bitsILi16EEENSR_INS5_IJNSA_ILi8EEESF_EEENS5_IJSF_SB_EEEEEEEvNS4_8identityESY_S18_vS19_EENS_8epilogue10collective18CollectiveEpilogueINS1B_23Sm100TmaWarpSpecializedILi3ELi2ELi32ELb1ELb0EEEJSG_NS5_IJNSR_ISE_SB_EENSR_INSA_ILi32EEESB_EEEEESH_SI_SH_SI_NS1B_6fusion15FusionCallbacksIS1F_NS1K_17LinearCombinationISH_fSH_fLNS_15FloatRoundStyleE2EEESG_S1J_JEEENS4_5SM1004TMEM4LOAD26SM100_TMEM_LOAD_32dp32b32xESY_NSZ_INS10_ILi2ELi4ELi3EEES13_NSR_INS5_IJS14_S1H_EEENS5_IJS1H_SB_EEEEEEENS4_39AutoVectorizingCopyWithAssumedAlignmentILi128EEENS4_14SM90_TMA_STOREES1Y_S20_S20_EEEvvEEEEvNT_6ParamsE,@function
        .size           _ZN7cutlass13device_kernelINS_4gemm6kernel13GemmUniversalIN4cute5tupleIJiiiiEEENS1_10collective13CollectiveMmaINS1_35MainloopSm100TmaUmmaWarpSpecializedILi4ELi2ELi4ENS5_IJNS4_1CILi1EEESB_SB_EEEEENS5_IJNSA_ILi128EEENSA_ILi64EEESE_EEENS_6half_tENS5_IJlSB_lEEESH_SI_NS4_8TiledMMAINS4_8MMA_AtomIJNS4_20SM100_MMA_F16BF16_SSISH_SH_fLi128ELi64ELNS4_4UMMA5MajorE0ELSN_0ELNSM_7ScaleInE0ELSO_0EEEEEENS4_6LayoutISC_NS5_IJNSA_ILi0EEESS_SS_EEEEENS5_IJNS4_10UnderscoreESV_SV_EEEEENS4_13SM90_TMA_LOADENS4_14ComposedLayoutINS4_7SwizzleILi3ELi4ELi3EEENS4_18smem_ptr_flag_bitsILi16EEENSR_INS5_IJNSA_ILi8EEESF_EEENS5_IJSF_SB_EEEEEEEvNS4_8identityESY_S18_vS19_EENS_8epilogue10collective18CollectiveEpilogueINS1B_23Sm100TmaWarpSpecializedILi3ELi2ELi32ELb1ELb0EEEJSG_NS5_IJNSR_ISE_SB_EENSR_INSA_ILi32EEESB_EEEEESH_SI_SH_SI_NS1B_6fusion15FusionCallbacksIS1F_NS1K_17LinearCombinationISH_fSH_fLNS_15FloatRoundStyleE2EEESG_S1J_JEEENS4_5SM1004TMEM4LOAD26SM100_TMEM_LOAD_32dp32b32xESY_NSZ_INS10_ILi2ELi4ELi3EEES13_NSR_INS5_IJS14_S1H_EEENS5_IJS1H_SB_EEEEEEENS4_39AutoVectorizingCopyWithAssumedAlignmentILi128EEENS4_14SM90_TMA_STOREES1Y_S20_S20_EEEvvEEEEvNT_6ParamsE,(.L_x_154 - _ZN7cutlass13device_kernelINS_4gemm6kernel13GemmUniversalIN4cute5tupleIJiiiiEEENS1_10collective13CollectiveMmaINS1_35MainloopSm100TmaUmmaWarpSpecializedILi4ELi2ELi4ENS5_IJNS4_1CILi1EEESB_SB_EEEEENS5_IJNSA_ILi128EEENSA_ILi64EEESE_EEENS_6half_tENS5_IJlSB_lEEESH_SI_NS4_8TiledMMAINS4_8MMA_AtomIJNS4_20SM100_MMA_F16BF16_SSISH_SH_fLi128ELi64ELNS4_4UMMA5MajorE0ELSN_0ELNSM_7ScaleInE0ELSO_0EEEEEENS4_6LayoutISC_NS5_IJNSA_ILi0EEESS_SS_EEEEENS5_IJNS4_10UnderscoreESV_SV_EEEEENS4_13SM90_TMA_LOADENS4_14ComposedLayoutINS4_7SwizzleILi3ELi4ELi3EEENS4_18smem_ptr_flag_bitsILi16EEENSR_INS5_IJNSA_ILi8EEESF_EEENS5_IJSF_SB_EEEEEEEvNS4_8identityESY_S18_vS19_EENS_8epilogue10collective18CollectiveEpilogueINS1B_23Sm100TmaWarpSpecializedILi3ELi2ELi32ELb1ELb0EEEJSG_NS5_IJNSR_ISE_SB_EENSR_INSA_ILi32EEESB_EEEEESH_SI_SH_SI_NS1B_6fusion15FusionCallbacksIS1F_NS1K_17LinearCombinationISH_fSH_fLNS_15FloatRoundStyleE2EEESG_S1J_JEEENS4_5SM1004TMEM4LOAD26SM100_TMEM_LOAD_32dp32b32xESY_NSZ_INS10_ILi2ELi4ELi3EEES13_NSR_INS5_IJS14_S1H_EEENS5_IJS1H_SB_EEEEEEENS4_39AutoVectorizingCopyWithAssumedAlignmentILi128EEENS4_14SM90_TMA_STOREES1Y_S20_S20_EEEvvEEEEvNT_6ParamsE)
        .other          _ZN7cutlass13device_kernelINS_4gemm6kernel13GemmUniversalIN4cute5tupleIJiiiiEEENS1_10collective13CollectiveMmaINS1_35MainloopSm100TmaUmmaWarpSpecializedILi4ELi2ELi4ENS5_IJNS4_1CILi1EEESB_SB_EEEEENS5_IJNSA_ILi128EEENSA_ILi64EEESE_EEENS_6half_tENS5_IJlSB_lEEESH_SI_NS4_8TiledMMAINS4_8MMA_AtomIJNS4_20SM100_MMA_F16BF16_SSISH_SH_fLi128ELi64ELNS4_4UMMA5MajorE0ELSN_0ELNSM_7ScaleInE0ELSO_0EEEEEENS4_6LayoutISC_NS5_IJNSA_ILi0EEESS_SS_EEEEENS5_IJNS4_10UnderscoreESV_SV_EEEEENS4_13SM90_TMA_LOADENS4_14ComposedLayoutINS4_7SwizzleILi3ELi4ELi3EEENS4_18smem_ptr_flag_bitsILi16EEENSR_INS5_IJNSA_ILi8EEESF_EEENS5_IJSF_SB_EEEEEEEvNS4_8identityESY_S18_vS19_EENS_8epilogue10collective18CollectiveEpilogueINS1B_23Sm100TmaWarpSpecializedILi3ELi2ELi32ELb1ELb0EEEJSG_NS5_IJNSR_ISE_SB_EENSR_INSA_ILi32EEESB_EEEEESH_SI_SH_SI_NS1B_6fusion15FusionCallbacksIS1F_NS1K_17LinearCombinationISH_fSH_fLNS_15FloatRoundStyleE2EEESG_S1J_JEEENS4_5SM1004TMEM4LOAD26SM100_TMEM_LOAD_32dp32b32xESY_NSZ_INS10_ILi2ELi4ELi3EEES13_NSR_INS5_IJS14_S1H_EEENS5_IJS1H_SB_EEEEEEENS4_39AutoVectorizingCopyWithAssumedAlignmentILi128EEENS4_14SM90_TMA_STOREES1Y_S20_S20_EEEvvEEEEvNT_6ParamsE,@"STO_CUDA_ENTRY STV_DEFAULT"
_ZN7cutlass13device_kernelINS_4gemm6kernel13GemmUniversalIN4cute5tupleIJiiiiEEENS1_10collective13CollectiveMmaINS1_35MainloopSm100TmaUmmaWarpSpecializedILi4ELi2ELi4ENS5_IJNS4_1CILi1EEESB_SB_EEEEENS5_IJNSA_ILi128EEENSA_ILi64EEESE_EEENS_6half_tENS5_IJlSB_lEEESH_SI_NS4_8TiledMMAINS4_8MMA_AtomIJNS4_20SM100_MMA_F16BF16_SSISH_SH_fLi128ELi64ELNS4_4UMMA5MajorE0ELSN_0ELNSM_7ScaleInE0ELSO_0EEEEEENS4_6LayoutISC_NS5_IJNSA_ILi0EEESS_SS_EEEEENS5_IJNS4_10UnderscoreESV_SV_EEEEENS4_13SM90_TMA_LOADENS4_14ComposedLayoutINS4_7SwizzleILi3ELi4ELi3EEENS4_18smem_ptr_flag_bitsILi16EEENSR_INS5_IJNSA_ILi8EEESF_EEENS5_IJSF_SB_EEEEEEEvNS4_8identityESY_S18_vS19_EENS_8epilogue10collective18CollectiveEpilogueINS1B_23Sm100TmaWarpSpecializedILi3ELi2ELi32ELb1ELb0EEEJSG_NS5_IJNSR_ISE_SB_EENSR_INSA_ILi32EEESB_EEEEESH_SI_SH_SI_NS1B_6fusion15FusionCallbacksIS1F_NS1K_17LinearCombinationISH_fSH_fLNS_15FloatRoundStyleE2EEESG_S1J_JEEENS4_5SM1004TMEM4LOAD26SM100_TMEM_LOAD_32dp32b32xESY_NSZ_INS10_ILi2ELi4ELi3EEES13_NSR_INS5_IJS14_S1H_EEENS5_IJS1H_SB_EEEEEEENS4_39AutoVectorizingCopyWithAssumedAlignmentILi128EEENS4_14SM90_TMA_STOREES1Y_S20_S20_EEEvvEEEEvNT_6ParamsE:
[----:B------:R-:W1:Y:S01]  /*0000*/  LDC R1, c[0x0][0x37c] ;  /* 0x0000df00ff017b82 */ /* 0x000e620000000800 */
[----:B------:R-:W2:Y:S01]  /*0010*/  S2R R93, SR_TID.X ;  /* 0x00000000005d7919 */ /* 0x000ea20000002100 */
[----:B------:R-:W3:Y:S01]  /*0020*/  LDCU.64 UR4, c[0x0][0x890] ;  /* 0x00011200ff0477ac */ /* 0x000ee20008000a00 */
[----:B------:R-:W-:Y:S02]  /*0030*/  PRMT R88, RZ, 0x7610, R88 ;  /* 0x00007610ff587816 */ /* 0x000fe40000000058 */
[----:B------:R-:W-:Y:S01]  /*0040*/  ELECT P5, URZ, PT ;  /* 0x0000000000ff782f */ /* 0x000fe200038a0000 */
[----:B------:R-:W4:Y:S01]  /*0050*/  LDCU.64 UR46, c[0x0][0x358] ;  /* 0x00006b00ff2e77ac */ /* 0x000f220008000a00 */
[----:B---3--:R-:W-:-:S04]  /*0060*/  UISETP.NE.U32.AND UP0, UPT, UR4, URZ, UPT ;  /* 0x000000ff0400728c */ /* 0x008fc8000bf05070 */
[----:B------:R-:W-:Y:S01]  /*0070*/  UISETP.NE.AND.EX UP0, UPT, UR5, URZ, UPT, UP0 ;  /* 0x000000ff0500728c */ /* 0x000fe2000bf05300 */
[----:B--2---:R-:W-:-:S05]  /*0080*/  SHF.R.U32.HI R92, RZ, 0x5, R93 ;  /* 0x00000005ff5c7819 */ /* 0x004fca000001165d */
[----:B------:R-:W2:Y:S02]  /*0090*/  SHFL.IDX PT, R0, R92, RZ, 0x1f ;  /* 0x00001fff5c007589 */ /* 0x000ea400000e0000 */
[----:B--2---:R-:W-:Y:S01]  /*00a0*/  R2UR UR8, R0 ;  /* 0x00000000000872ca */ /* 0x004fe200000e0000 */
[----:B-1--4-:R-:W-:-:S14]  /*00b0*/  BRA.U UP0, `(.L_x_0) ;  /* 0x00000001002c7547 */ /* 0x012fdc000b800000 */
[----:B------:R-:W1:Y:S02]  /*00c0*/  LDCU.64 UR6, c[0x0][0x888] ;  /* 0x00011100ff0677ac */ /* 0x000e640008000a00 */
[----:B-1----:R-:W-:-:S04]  /*00d0*/  UISETP.NE.U32.AND UP0, UPT, UR6, URZ, UPT ;  /* 0x000000ff0600728c */ /* 0x002fc8000bf05070 */
[----:B------:R-:W-:-:S09]  /*00e0*/  UISETP.NE.AND.EX UP0, UPT, UR7, URZ, UPT, UP0 ;  /* 0x000000ff0700728c */ /* 0x000fd2000bf05300 */
[----:B------:R-:W-:Y:S05]  /*00f0*/  BRA.U !UP0, `(.L_x_1) ;  /* 0x0000000108107547 */ /* 0x000fea000b800000 */
[----:B------:R-:W1:Y:S02]  /*0100*/  LDC.64 R2, c[0x0][0x888] ;  /* 0x00022200ff027b82 */ /* 0x000e640000000a00 */
[----:B-1----:R1:W5:Y:S01]  /*0110*/  LDG.E R49, desc[UR46][R2.64] ;  /* 0x0000002e02317981 */ /* 0x002362000c1e1900 */
[----:B------:R-:W-:Y:S01]  /*0120*/  HFMA2 R88, -RZ, RZ, 0, 5.9604644775390625e-08 ;  /* 0x00000001ff587431 */ /* 0x000fe200000001ff */
[----:B------:R-:W-:Y:S05]  /*0130*/  BRA `(.L_x_0) ;  /* 0x00000000000c7947 */ /* 0x000fea0003800000 */
.L_x_1:
[----:B------:R-:W1:Y:S01]  /*0140*/  LDCU UR6, c[0x0][0x880] ;  /* 0x00011000ff0677ac */ /* 0x000e620008000800 */
[----:B------:R-:W-:Y:S01]  /*0150*/  HFMA2 R88, -RZ, RZ, 0, 5.9604644775390625e-08 ;  /* 0x00000001ff587431 */ /* 0x000fe200000001ff */
[----:B-1----:R-:W-:-:S07]  /*0160*/  MOV R49, UR6 ;  /* 0x0000000600317c02 */ /* 0x002fce0008000f00 */
.L_x_0:
[----:B------:R-:W2:Y:S02]  /*0170*/  LDCU.64 UR6, c[0x0][0x8b0] ;  /* 0x00011600ff0677ac */ /* 0x000ea40008000a00 */
[----:B--2---:R-:W-:-:S04]  /*0180*/  UISETP.NE.U32.AND UP0, UPT, UR6, URZ, UPT ;  /* 0x000000ff0600728c */ /* 0x004fc8000bf05070 */
[----:B------:R-:W-:-:S09]  /*0190*/  UISETP.NE.AND.EX UP0, UPT, UR7, URZ, UPT, UP0 ;  /* 0x000000ff0700728c */ /* 0x000fd2000bf05300 */
[----:B------:R-:W-:Y:S05]  /*01a0*/  BRA.U UP0, `(.L_x_2) ;  /* 0x0000000100247547 */ /* 0x000fea000b800000 */
[----:B------:R-:W2:Y:S02]  /*01b0*/  LDCU.64 UR6, c[0x0][0x8a8] ;  /* 0x00011500ff0677ac */ /* 0x000ea40008000a00 */
[----:B--2---:R-:W-:-:S04]  /*01c0*/  UISETP.NE.U32.AND UP0, UPT, UR6, URZ, UPT ;  /* 0x000000ff0600728c */ /* 0x004fc8000bf05070 */
[----:B------:R-:W-:-:S09]  /*01d0*/  UISETP.NE.AND.EX UP0, UPT, UR7, URZ, UPT, UP0 ;  /* 0x000000ff0700728c */ /* 0x000fd2000bf05300 */
[----:B------:R-:W-:Y:S05]  /*01e0*/  BRA.U !UP0, `(.L_x_3) ;  /* 0x00000001080c7547 */ /* 0x000fea000b800000 */
[----:B-1----:R-:W1:Y:S02]  /*01f0*/  LDC.64 R2, c[0x0][0x8a8] ;  /* 0x00022a00ff027b82 */ /* 0x002e640000000a00 */
[----:B-1----:R2:W5:Y:S01]  /*0200*/  LDG.E R47, desc[UR46][R2.64] ;  /* 0x0000002e022f7981 */ /* 0x002562000c1e1900 */
[----:B------:R-:W-:Y:S05]  /*0210*/  BRA `(.L_x_2) ;  /* 0x0000000000087947 */ /* 0x000fea0003800000 */
.L_x_3:
[----:B------:R-:W2:Y:S02]  /*0220*/  LDCU UR6, c[0x0][0x8a0] ;  /* 0x00011400ff0677ac */ /* 0x000ea40008000800 */
[----:B--2---:R-:W-:Y:S02]  /*0230*/  MOV R47, UR6 ;  /* 0x00000006002f7c02 */ /* 0x004fe40008000f00 */
.L_x_2:
[----:B------:R-:W-:Y:S01]  /*0240*/  IMAD.U32 R0, RZ, RZ, UR8 ;  /* 0x00000008ff007e24 */ /* 0x000fe2000f8e00ff */
[----:B------:R-:W-:Y:S04]  /*0250*/  BSSY.RECONVERGENT B0, `(.L_x_4) ;  /* 0x000000c000007945 */ /* 0x000fe80003800200 */
[C---:B------:R-:W-:Y:S02]  /*0260*/  ISETP.NE.OR P1, PT, R0.reuse, 0x1, !P5 ;  /* 0x000000010000780c */ /* 0x040fe40006f25670 */
[----:B------:R-:W-:-:S11]  /*0270*/  ISETP.NE.OR P0, PT, R0, 0x3, !P5 ;  /* 0x000000030000780c */ /* 0x000fd60006f05670 */
[----:B------:R-:W-:Y:S05]  /*0280*/  @P1 BRA `(.L_x_5) ;  /* 0x0000000000201947 */ /* 0x000fea0003800000 */
[----:B------:R-:W3:Y:S02]  /*0290*/  LDCU.64 UR6, c[0x0][0x348] ;  /* 0x00006900ff0677ac */ /* 0x000ee40008000a00 */
[----:B---3--:R-:W-:Y:S02]  /*02a0*/  UIADD3 UR10, UP1, UPT, UR6, 0x80, URZ ;  /* 0x00000080060a7890 */ /* 0x008fe4000ff3e0ff */
[----:B------:R-:W-:Y:S02]  /*02b0*/  UIADD3 UR6, UP0, UPT, UR6, 0x180, URZ ;  /* 0x0000018006067890 */ /* 0x000fe4000ff1e0ff */
[----:B------:R-:W-:Y:S02]  /*02c0*/  UIADD3.X UR11, UPT, UPT, URZ, UR7, URZ, UP1, !UPT ;  /* 0x00000007ff0b7290 */ /* 0x000fe40008ffe4ff */
[----:B------:R-:W-:-:S07]  /*02d0*/  UIADD3.X UR7, UPT, UPT, URZ, UR7, URZ, UP0, !UPT ;  /* 0x00000007ff077290 */ /* 0x000fce00087fe4ff */
[----:B------:R3:W-:Y:S02]  /*02e0*/  UTMACCTL.PF [UR10] ;  /* 0x000000000a0079b9 */ /* 0x0007e40008040000 */
[----:B------:R3:W-:Y:S02]  /*02f0*/  UTMACCTL.PF [UR6] ;  /* 0x00000000060079b9 */ /* 0x0007e40008040000 */
[----:B---3--:R-:W-:Y:S01]  /*0300*/  NOP ;  /* 0x0000000000007918 */ /* 0x008fe20000000000 */
.L_x_5:
[----:B------:R-:W-:Y:S05]  /*0310*/  BSYNC.RECONVERGENT B0 ;  /* 0x0000000000007941 */ /* 0x000fea0003800200 */
.L_x_4:
[----:B------:R-:W-:Y:S04]  /*0320*/  BSSY.RECONVERGENT B0, `(.L_x_6) ;  /* 0x000000a000007945 */ /* 0x000fe80003800200 */
        /* <DEDUP_REMOVED lines=9> */
.L_x_7:
[----:B------:R-:W-:Y:S05]  /*03c0*/  BSYNC.RECONVERGENT B0 ;  /* 0x0000000000007941 */ /* 0x000fea0003800200 */
.L_x_6:
[----:B------:R-:W3:Y:S01]  /*03d0*/  LDCU.64 UR6, c[0x0][0x888] ;  /* 0x00011100ff0677ac */ /* 0x000ee20008000a00 */
[----:B------:R-:W-:Y:S02]  /*03e0*/  UISETP.EQ.U32.AND UP1, UPT, UR4, URZ, UPT ;  /* 0x000000ff0400728c */ /* 0x000fe4000bf22070 */
[----:B------:R-:W-:Y:S02]  /*03f0*/  UPLOP3.LUT UP2, UPT, UPT, UPT, UPT, 0x80, 0x8 ;  /* 0x000000000008789c */ /* 0x000fe40003f4f070 */
[----:B---3--:R-:W-:-:S04]  /*0400*/  UISETP.NE.U32.AND UP0, UPT, UR6, URZ, UPT ;  /* 0x000000ff0600728c */ /* 0x008fc8000bf05070 */
[----:B------:R-:W-:-:S04]  /*0410*/  UISETP.NE.AND.EX UP0, UPT, UR7, URZ, UPT, UP0 ;  /* 0x000000ff0700728c */ /* 0x000fc8000bf05300 */
[----:B------:R-:W-:-:S04]  /*0420*/  UISETP.EQ.OR.EX UP3, UPT, UR5, URZ, !UP0, UP1 ;  /* 0x000000ff0500728c */ /* 0x000fc8000c762710 */
[----:B------:R-:W-:-:S05]  /*0430*/  UP2UR UR53, UPR, URZ, 0x8 ;  /* 0x00000008ff357883 */ /* 0x000fca0008000000 */
[----:B------:R-:W-:Y:S07]  /*0440*/  BRA.U !UP3, `(.L_x_8) ;  /* 0x000000010b207547 */ /* 0x000fee000b800000 */
[----:B------:R-:W-:Y:S01]  /*0450*/  UISETP.NE.U32.AND UP2, UPT, UR4, URZ, UPT ;  /* 0x000000ff0400728c */ /* 0x000fe2000bf45070 */
[----:B-----5:R-:W-:Y:S01]  /*0460*/  FSETP.NEU.AND P0, PT, R49, RZ, PT ;  /* 0x000000ff3100720b */ /* 0x020fe20003f0d000 */
[----:B------:R-:W-:Y:S02]  /*0470*/  USEL UR4, URZ, 0xffffffff, UP0 ;  /* 0xffffffffff047887 */ /* 0x000fe40008000000 */
[----:B------:R-:W-:-:S10]  /*0480*/  UISETP.NE.AND.EX UP2, UPT, UR5, URZ, UPT, UP2 ;  /* 0x000000ff0500728c */ /* 0x000fd4000bf45320 */
[----:B------:R-:W-:Y:S01]  /*0490*/  VOTEU.ANY UP1, P0 ;  /* 0x0000000000ff7886 */ /* 0x000fe20000020100 */
[----:B------:R-:W-:-:S04]  /*04a0*/  @!UP2 USEL UR4, URZ, 0xffffffff, UP1 ;  /* 0xffffffffff04a887 */ /* 0x000fc80008800000 */
[----:B------:R-:W-:-:S04]  /*04b0*/  ULOP3.LUT UR4, UR4, 0x1, URZ, 0xc0, !UPT ;  /* 0x0000000104047892 */ /* 0x000fc8000f8ec0ff */
[----:B------:R-:W-:-:S11]  /*04c0*/  UISETP.NE.U32.AND UP2, UPT, UR4, 0x1, UPT ;  /* 0x000000010400788c */ /* 0x000fd6000bf45070 */
.L_x_8:
[----:B-12---:R-:W1:Y:S01]  /*04d0*/  SHFL.IDX PT, R2, R92, RZ, 0x1f ;  /* 0x00001fff5c027589 */ /* 0x006e6200000e0000 */
[----:B------:R-:W-:-:S04]  /*04e0*/  UISETP.NE.AND UP1, UPT, UR8, 0x2, UPT ;  /* 0x000000020800788c */ /* 0x000fc8000bf25270 */
[----:B------:R-:W-:Y:S01]  /*04f0*/  USEL UR6, URZ, 0x1, UP1 ;  /* 0x00000001ff067887 */ /* 0x000fe20008800000 */
[----:B-1----:R-:W-:-:S13]  /*0500*/  ISETP.NE.AND P0, PT, R2, RZ, PT ;  /* 0x000000ff0200720c */ /* 0x002fda0003f05270 */
[----:B------:R-:W-:Y:S05]  /*0510*/  @P0 BRA `(.L_x_9) ;  /* 0x0000000000480947 */ /* 0x000fea0003800000 */
[----:B------:R-:W1:Y:S01]  /*0520*/  S2UR UR5, SR_CgaCtaId ;  /* 0x00000000000579c3 */ /* 0x000e620000008800 */
[----:B------:R-:W-:Y:S01]  /*0530*/  UMOV UR7, 0x400 ;  /* 0x0000040000077882 */ /* 0x000fe20000000000 */
[----:B------:R-:W-:Y:S01]  /*0540*/  UMOV UR4, 0x1 ;  /* 0x0000000100047882 */ /* 0x000fe20000000000 */
[----:B------:R-:W-:Y:S01]  /*0550*/  ELECT P0, URZ, PT ;  /* 0x0000000000ff782f */ /* 0x000fe20003800000 */
[----:B------:R-:W-:-:S04]  /*0560*/  UIADD3 UR10, UPT, UPT, -UR4, 0x100000, URZ ;  /* 0x00100000040a7890 */ /* 0x000fc8000fffe1ff */
[----:B------:R-:W-:Y:S02]  /*0570*/  USHF.L.U32 UR11, UR10, 0xb, URZ ;  /* 0x0000000b0a0b7899 */ /* 0x000fe400080006ff */
[----:B------:R-:W-:Y:S02]  /*0580*/  USHF.L.U32 UR10, UR10, 0x1, URZ ;  /* 0x000000010a0a7899 */ /* 0x000fe400080006ff */
[----:B-1----:R-:W-:Y:S01]  /*0590*/  ULEA UR5, UR5, UR7, 0x18 ;  /* 0x0000000705057291 */ /* 0x002fe2000f8ec0ff */
[----:B------:R-:W1:Y:S11]  /*05a0*/  FENCE.VIEW.ASYNC.S ;  /* 0x00000000000073c6 */ /* 0x000e760000000000 */
[----:B-1----:R1:W2:Y:S01]  /*05b0*/  SYNCS.EXCH.64 URZ, [UR5], UR10 ;  /* 0x0000000a05ff75b2 */ /* 0x0022a20008000100 */
[----:B------:R1:W3:Y:S01]  /*05c0*/  SYNCS.EXCH.64 URZ, [UR5+0x20], UR10 ;  /* 0x0000200a05ff75b2 */ /* 0x0002e20008000100 */
[----:B------:R1:W4:Y:S01]  /*05d0*/  SYNCS.EXCH.64 URZ, [UR5+0x8], UR10 ;  /* 0x0000080a05ff75b2 */ /* 0x0003220008000100 */
[----:B------:R1:W1:Y:S01]  /*05e0*/  SYNCS.EXCH.64 URZ, [UR5+0x28], UR10 ;  /* 0x0000280a05ff75b2 */ /* 0x0002620008000100 */
[----:B------:R1:W1:Y:S01]  /*05f0*/  SYNCS.EXCH.64 URZ, [UR5+0x10], UR10 ;  /* 0x0000100a05ff75b2 */ /* 0x0002620008000100 */
[----:B------:R1:W1:Y:S01]  /*0600*/  SYNCS.EXCH.64 URZ, [UR5+0x30], UR10 ;  /* 0x0000300a05ff75b2 */ /* 0x0002620008000100 */
[----:B------:R1:W1:Y:S01]  /*0610*/  SYNCS.EXCH.64 URZ, [UR5+0x18], UR10 ;  /* 0x0000180a05ff75b2 */ /* 0x0002620008000100 */
[----:B------:R1:W1:Y:S01]  /*0620*/  SYNCS.EXCH.64 URZ, [UR5+0x38], UR10 ;  /* 0x0000380a05ff75b2 */ /* 0x0002620008000100 */
[----:B------:R-:W-:Y:S01]  /*0630*/  NOP ;  /* 0x0000000000007918 */ /* 0x000fe20000000000 */
.L_x_9:
[----:B------:R-:W2:Y:S01]  /*0640*/  SHFL.IDX PT, R2, R92, RZ, 0x1f ;  /* 0x00001fff5c027589 */ /* 0x000ea200000e0000 */
[----:B------:R-:W-:Y:S01]  /*0650*/  NOP ;  /* 0x0000000000007918 */ /* 0x000fe20000000000 */
[----:B--2---:R-:W-:-:S13]  /*0660*/  ISETP.NE.AND P0, PT, R2, 0x1, PT ;  /* 0x000000010200780c */ /* 0x004fda0003f05270 */
[----:B------:R-:W-:Y:S05]  /*0670*/  @P0 BRA `(.L_x_10) ;  /* 0x0000000000500947 */ /* 0x000fea0003800000 */
[----:B------:R-:W2:Y:S01]  /*0680*/  S2UR UR7, SR_CgaCtaId ;  /* 0x00000000000779c3 */ /* 0x000ea20000008800 */
[----:B------:R-:W-:Y:S01]  /*0690*/  UMOV UR9, 0x400 ;  /* 0x0000040000097882 */ /* 0x000fe20000000000 */
[----:B-1----:R-:W-:Y:S01]  /*06a0*/  UMOV UR5, 0x20 ;  /* 0x0000002000057882 */ /* 0x002fe20000000000 */
[----:B------:R-:W-:Y:S01]  /*06b0*/  UMOV UR4, 0x80 ;  /* 0x0000008000047882 */ /* 0x000fe20000000000 */
[----:B------:R-:W-:-:S04]  /*06c0*/  UIADD3 UR10, UPT, UPT, -UR5, 0x100000, URZ ;  /* 0x00100000050a7890 */ /* 0x000fc8000fffe1ff */
[----:B------:R-:W-:Y:S02]  /*06d0*/  USHF.L.U32 UR11, UR10, 0xb, URZ ;  /* 0x0000000b0a0b7899 */ /* 0x000fe400080006ff */
[----:B------:R-:W-:Y:S02]  /*06e0*/  USHF.L.U32 UR10, UR10, 0x1, URZ ;  /* 0x000000010a0a7899 */ /* 0x000fe400080006ff */
[----:B------:R-:W-:-:S04]  /*06f0*/  UIADD3 UR4, UPT, UPT, -UR4, 0x100000, URZ ;  /* 0x0010000004047890 */ /* 0x000fc8000fffe1ff */
[----:B------:R-:W-:Y:S02]  /*0700*/  USHF.L.U32 UR5, UR4, 0xb, URZ ;  /* 0x0000000b04057899 */ /* 0x000fe400080006ff */
[----:B------:R-:W-:Y:S01]  /*0710*/  USHF.L.U32 UR4, UR4, 0x1, URZ ;  /* 0x0000000104047899 */ /* 0x000fe200080006ff */
[----:B------:R-:W-:Y:S01]  /*0720*/  ELECT P0, URZ, PT ;  /* 0x0000000000ff782f */ /* 0x000fe20003800000 */
[----:B--2---:R-:W-:Y:S01]  /*0730*/  ULEA UR7, UR7, UR9, 0x18 ;  /* 0x0000000907077291 */ /* 0x004fe2000f8ec0ff */
[----:B------:R-:W1:Y:S11]  /*0740*/  FENCE.VIEW.ASYNC.S ;  /* 0x00000000000073c6 */ /* 0x000e760000000000 */
[----:B-1----:R2:W1:Y:S01]  /*0750*/  SYNCS.EXCH.64 URZ, [UR7+0x40], UR10 ;  /* 0x0000400a07ff75b2 */ /* 0x0024620008000100 */
[----:B------:R2:W1:Y:S01]  /*0760*/  SYNCS.EXCH.64 URZ, [UR7+0x58], UR4 ;  /* 0x0000580407ff75b2 */ /* 0x0004620008000100 */
[----:B------:R2:W1:Y:S01]  /*0770*/  SYNCS.EXCH.64 URZ, [UR7+0x48], UR10 ;  /* 0x0000480a07ff75b2 */ /* 0x0004620008000100 */
[----:B------:R2:W1:Y:S01]  /*0780*/  SYNCS.EXCH.64 URZ, [UR7+0x60], UR4 ;  /* 0x0000600407ff75b2 */ /* 0x0004620008000100 */
[----:B------:R2:W1:Y:S01]  /*0790*/  SYNCS.EXCH.64 URZ, [UR7+0x50], UR10 ;  /* 0x0000500a07ff75b2 */ /* 0x0004620008000100 */
[----:B------:R2:W1:Y:S02]  /*07a0*/  SYNCS.EXCH.64 URZ, [UR7+0x68], UR4 ;  /* 0x0000680407ff75b2 */ /* 0x0004640008000100 */
[----:B--2---:R-:W-:Y:S01]  /*07b0*/  NOP ;  /* 0x0000000000007918 */ /* 0x004fe20000000000 */
.L_x_10:
[----:B------:R-:W2:Y:S01]  /*07c0*/  SHFL.IDX PT, R2, R92, RZ, 0x1f ;  /* 0x00001fff5c027589 */ /* 0x000ea200000e0000 */
[----:B------:R-:W-:Y:S01]  /*07d0*/  NOP ;  /* 0x0000000000007918 */ /* 0x000fe20000000000 */
[----:B--2---:R-:W-:-:S13]  /*07e0*/  ISETP.NE.AND P0, PT, R2, 0x3, PT ;  /* 0x000000030200780c */ /* 0x004fda0003f05270 */
[----:B------:R-:W-:Y:S05]  /*07f0*/  @P0 BRA `(.L_x_11) ;  /* 0x0000000000300947 */ /* 0x000fea0003800000 */
[----:B-1----:R-:W1:Y:S01]  /*0800*/  S2UR UR5, SR_CgaCtaId ;  /* 0x00000000000579c3 */ /* 0x002e620000008800 */
        /* <DEDUP_REMOVED lines=8> */
[----:B-1----:R2:W1:Y:S01]  /*0890*/  SYNCS.EXCH.64 URZ, [UR5+0x70], UR10 ;  /* 0x0000700a05ff75b2 */ /* 0x0024620008000100 */
[----:B------:R2:W1:Y:S02]  /*08a0*/  SYNCS.EXCH.64 URZ, [UR5+0x78], UR10 ;  /* 0x0000780a05ff75b2 */ /* 0x0004640008000100 */
[----:B--2---:R-:W-:Y:S01]  /*08b0*/  NOP ;  /* 0x0000000000007918 */ /* 0x004fe20000000000 */
.L_x_11:
[----:B------:R-:W2:Y:S01]  /*08c0*/  SHFL.IDX PT, R2, R92, RZ, 0x1f ;  /* 0x00001fff5c027589 */ /* 0x000ea200000e0000 */
[----:B------:R-:W-:Y:S01]  /*08d0*/  NOP ;  /* 0x0000000000007918 */ /* 0x000fe20000000000 */
[----:B--2---:R-:W-:-:S13]  /*08e0*/  ISETP.NE.AND P0, PT, R2, 0x4, PT ;  /* 0x000000040200780c */ /* 0x004fda0003f05270 */
[----:B------:R-:W-:Y:S05]  /*08f0*/  @P0 BRA `(.L_x_12) ;  /* 0x00000000004c0947 */ /* 0x000fea0003800000 */
[----:B-1----:R-:W1:Y:S01]  /*0900*/  S2UR UR5, SR_CgaCtaId ;  /* 0x00000000000579c3 */ /* 0x002e620000008800 */
[----:B------:R-:W-:Y:S01]  /*0910*/  UMOV UR9, 0x100 ;  /* 0x0000010000097882 */ /* 0x000fe20000000000 */
[----:B------:R-:W-:Y:S01]  /*0920*/  UMOV UR7, 0x400 ;  /* 0x0000040000077882 */ /* 0x000fe20000000000 */
[----:B------:R-:W-:Y:S01]  /*0930*/  USEL UR9, UR9, 0xe0, UP2 ;  /* 0x000000e009097887 */ /* 0x000fe20009000000 */
[----:B------:R-:W-:Y:S01]  /*0940*/  UMOV UR4, 0x1 ;  /* 0x0000000100047882 */ /* 0x000fe20000000000 */
[----:B------:R-:W-:Y:S01]  /*0950*/  ELECT P0, URZ, PT ;  /* 0x0000000000ff782f */ /* 0x000fe20003800000 */
[----:B------:R-:W-:-:S04]  /*0960*/  UIADD3 UR10, UPT, UPT, -UR4, 0x100000, URZ ;  /* 0x00100000040a7890 */ /* 0x000fc8000fffe1ff */
[----:B------:R-:W-:Y:S02]  /*0970*/  USHF.L.U32 UR11, UR10, 0xb, URZ ;  /* 0x0000000b0a0b7899 */ /* 0x000fe400080006ff */
[----:B------:R-:W-:Y:S02]  /*0980*/  USHF.L.U32 UR10, UR10, 0x1, URZ ;  /* 0x000000010a0a7899 */ /* 0x000fe400080006ff */
[----:B------:R-:W-:-:S04]  /*0990*/  UIADD3 UR12, UPT, UPT, -UR9, 0x100000, URZ ;  /* 0x00100000090c7890 */ /* 0x000fc8000fffe1ff */
[----:B------:R-:W-:Y:S02]  /*09a0*/  USHF.L.U32 UR13, UR12, 0xb, URZ ;  /* 0x0000000b0c0d7899 */ /* 0x000fe400080006ff */
[----:B------:R-:W-:Y:S02]  /*09b0*/  USHF.L.U32 UR12, UR12, 0x1, URZ ;  /* 0x000000010c0c7899 */ /* 0x000fe400080006ff */
[----:B-1----:R-:W-:Y:S01]  /*09c0*/  ULEA UR5, UR5, UR7, 0x18 ;  /* 0x0000000705057291 */ /* 0x002fe2000f8ec0ff */
[----:B------:R-:W1:Y:S11]  /*09d0*/  FENCE.VIEW.ASYNC.S ;  /* 0x00000000000073c6 */ /* 0x000e760000000000 */
[----:B-1----:R2:W1:Y:S01]  /*09e0*/  SYNCS.EXCH.64 URZ, [UR5+0x80], UR10 ;  /* 0x0000800a05ff75b2 */ /* 0x0024620008000100 */
[----:B------:R2:W1:Y:S01]  /*09f0*/  SYNCS.EXCH.64 URZ, [UR5+0x90], UR12 ;  /* 0x0000900c05ff75b2 */ /* 0x0004620008000100 */
[----:B------:R2:W1:Y:S01]  /*0a00*/  SYNCS.EXCH.64 URZ, [UR5+0x88], UR10 ;  /* 0x0000880a05ff75b2 */ /* 0x0004620008000100 */
[----:B------:R2:W1:Y:S02]  /*0a10*/  SYNCS.EXCH.64 URZ, [UR5+0x98], UR12 ;  /* 0x0000980c05ff75b2 */ /* 0x0004640008000100 */
[----:B--2---:R-:W-:Y:S01]  /*0a20*/  NOP ;  /* 0x0000000000007918 */ /* 0x004fe20000000000 */
.L_x_12:
        /* <DEDUP_REMOVED lines=22> */
[----:B------:R2:W1:Y:S01]  /*0b90*/  SYNCS.EXCH.64 URZ, [UR7+0xd0], UR4 ;  /* 0x0000d00407ff75b2 */ /* 0x0004620008000100 */
[----:B------:R2:W1:Y:S01]  /*0ba0*/  SYNCS.EXCH.64 URZ, [UR7+0xb8], UR10 ;  /* 0x0000b80a07ff75b2 */ /* 0x0004620008000100 */
[----:B------:R2:W1:Y:S02]  /*0bb0*/  SYNCS.EXCH.64 URZ, [UR7+0xd8], UR4 ;  /* 0x0000d80407ff75b2 */ /* 0x0004640008000100 */
[----:B--2---:R-:W-:Y:S01]  /*0bc0*/  NOP ;  /* 0x0000000000007918 */ /* 0x004fe20000000000 */
.L_x_13:
        /* <DEDUP_REMOVED lines=18> */
.L_x_14:
[----:B-1----:R-:W1:Y:S01]  /*0cf0*/  S2UR UR5, SR_CTAID.X ;  /* 0x00000000000579c3 */ /* 0x002e620000002500 */
[----:B------:R-:W-:-:S05]  /*0d00*/  CS2R.32 R87, SR_CgaSize ;  /* 0x0000000000577805 */ /* 0x000fca0000008a00 */
[----:B------:R-:W-:-:S05]  /*0d10*/  IMAD R87, R87, -0xa0, RZ ;  /* 0xffffff6057577824 */ /* 0x000fca00078e02ff */
[----:B------:R-:W-:-:S14]  /*0d20*/  R2UR UR9, R87 ;  /* 0x00000000570972ca */ /* 0x000fdc00000e0000 */
[----:B------:R-:W2:Y:S01]  /*0d30*/  LDCU UR9, c[0x0][UR9+0x2b0] ;  /* 0x00005600090977ac */ /* 0x000ea20008000800 */
[----:B------:R-:W-:Y:S01]  /*0d40*/  NOP ;  /* 0x0000000000007918 */ /* 0x000fe20000000000 */
[----:B------:R-:W-:-:S05]  /*0d50*/  CS2R.32 R87, SR_CgaSize ;  /* 0x0000000000577805 */ /* 0x000fca0000008a00 */
[----:B------:R-:W-:-:S05]  /*0d60*/  IMAD R87, R87, -0xa0, RZ ;  /* 0xffffff6057577824 */ /* 0x000fca00078e02ff */
[----:B------:R-:W-:-:S14]  /*0d70*/  R2UR UR7, R87 ;  /* 0x00000000570772ca */ /* 0x000fdc00000e0000 */
[----:B------:R-:W3:Y:S01]  /*0d80*/  LDCU UR7, c[0x0][UR7+0x2b4] ;  /* 0x00005680070777ac */ /* 0x000ee20008000800 */
[----:B------:R-:W4:Y:S08]  /*0d90*/  S2UR UR4, SR_CTAID.Y ;  /* 0x00000000000479c3 */ /* 0x000f300000002600 */
[----:B------:R-:W3:Y:S01]  /*0da0*/  LDC R10, c[0x0][0xb24] ;  /* 0x0002c900ff0a7b82 */ /* 0x000ee20000000800 */
[----:B-1----:R-:W-:-:S02]  /*0db0*/  I2FP.F32.U32 R87, UR5 ;  /* 0x0000000500577c45 */ /* 0x002fc40008201000 */
[----:B------:R-:W-:-:S05]  /*0dc0*/  CS2R.32 R3, SR_CgaSize ;  /* 0x0000000000037805 */ /* 0x000fca0000008a00 */
[----:B------:R-:W-:-:S06]  /*0dd0*/  IMAD R3, R3, -0xa0, RZ ;  /* 0xffffff6003037824 */ /* 0x000fcc00078e02ff */
[----:B------:R-:W1:Y:S01]  /*0de0*/  LDC R3, c[0x0][R3+0x2a0] ;  /* 0x0000a80003037b82 */ /* 0x000e620000000800 */
[----:B------:R-:W-:Y:S01]  /*0df0*/  MOV R15, UR5 ;  /* 0x00000005000f7c02 */ /* 0x000fe20008000f00 */
[----:B--2---:R-:W-:Y:S01]  /*0e00*/  FMUL R87, R87, UR9 ;  /* 0x0000000957577c20 */ /* 0x004fe20008400000 */
[----:B----4-:R-:W-:Y:S02]  /*0e10*/  I2FP.F32.U32 R86, UR4 ;  /* 0x0000000400567c45 */ /* 0x010fe40008201000 */
[----:B------:R-:W-:-:S05]  /*0e20*/  CS2R.32 R2, SR_CgaSize ;  /* 0x0000000000027805 */ /* 0x000fca0000008a00 */
[----:B------:R-:W-:-:S06]  /*0e30*/  IMAD R2, R2, -0xa0, RZ ;  /* 0xffffff6002027824 */ /* 0x000fcc00078e02ff */
[----:B------:R-:W2:Y:S01]  /*0e40*/  LDC R2, c[0x0][R2+0x2a4] ;  /* 0x0000a90002027b82 */ /* 0x000ea20000000800 */
[----:B------:R-:W-:Y:S01]  /*0e50*/  MOV R14, UR4 ;  /* 0x00000004000e7c02 */ /* 0x000fe20008000f00 */
[----:B------:R-:W4:Y:S01]  /*0e60*/  F2I.U32.TRUNC.NTZ R87, R87 ;  /* 0x0000005700577305 */ /* 0x000f22000020f000 */
[----:B---3--:R-:W-:-:S05]  /*0e70*/  FMUL R86, R86, UR7 ;  /* 0x0000000756567c20 */ /* 0x008fca0008400000 */
[----:B------:R-:W-:Y:S01]  /*0e80*/  BAR.SYNC.DEFER_BLOCKING 0x0 ;  /* 0x0000000000007b1d */ /* 0x000fe20000010000 */
[----:B------:R-:W-:-:S05]  /*0e90*/  ISETP.GE.AND P0, PT, R10, 0x1, PT ;  /* 0x000000010a00780c */ /* 0x000fca0003f06270 */
[----:B------:R-:W3:Y:S02]  /*0ea0*/  F2I.U32.TRUNC.NTZ R86, R86 ;  /* 0x0000005600567305 */ /* 0x000ee4000020f000 */
[----:B------:R-:W2:Y:S01]  /*0eb0*/  S2UR UR36, SR_CTAID.Z ;  /* 0x00000000002479c3 */ /* 0x000ea20000002700 */
[----:B----4-:R-:W-:-:S05]  /*0ec0*/  IADD3 R87, PT, PT, -R87, RZ, RZ ;  /* 0x000000ff57577210 */ /* 0x010fca0007ffe1ff */
[----:B-1----:R-:W-:Y:S01]  /*0ed0*/  IMAD R87, R3, R87, UR5 ;  /* 0x0000000503577e24 */ /* 0x002fe2000f8e0257 */
[----:B---3--:R-:W-:-:S05]  /*0ee0*/  IADD3 R86, PT, PT, -R86, RZ, RZ ;  /* 0x000000ff56567210 */ /* 0x008fca0007ffe1ff */
[----:B--2---:R-:W-:Y:S01]  /*0ef0*/  IMAD R86, R2, R86, UR4 ;  /* 0x0000000402567e24 */ /* 0x004fe2000f8e0256 */
[----:B------:R-:W-:Y:S06]  /*0f00*/  @!P0 BRA `(.L_x_15) ;  /* 0x0000000000b88947 */ /* 0x000fec0003800000 */
[----:B------:R-:W1:Y:S01]  /*0f10*/  LDC.64 R4, c[0x0][0xb18] ;  /* 0x0002c600ff047b82 */ /* 0x000e620000000a00 */
[----:B------:R-:W-:-:S07]  /*0f20*/  ISETP.NE.AND P0, PT, R10, 0x1, PT ;  /* 0x000000010a00780c */ /* 0x000fce0003f05270 */
[----:B------:R-:W2:Y:S08]  /*0f30*/  LDC R9, c[0x0][0xb0c] ;  /* 0x0002c300ff097b82 */ /* 0x000eb00000000800 */
[----:B------:R-:W3:Y:S08]  /*0f40*/  LDC R12, c[0x0][0x370] ;  /* 0x0000dc00ff0c7b82 */ /* 0x000ef00000000800 */
[----:B------:R-:W4:Y:S01]  /*0f50*/  LDC R11, c[0x0][0x374] ;  /* 0x0000dd00ff0b7b82 */ /* 0x000f220000000800 */
[----:B-1----:R-:W-:-:S07]  /*0f60*/  ISETP.NE.AND P1, PT, R4, 0x1, PT ;  /* 0x000000010400780c */ /* 0x002fce0003f25270 */
[----:B------:R-:W3:Y:S01]  /*0f70*/  LDC.64 R6, c[0x0][0xb10] ;  /* 0x0002c400ff067b82 */ /* 0x000ee20000000a00 */
[----:B--2---:R-:W-:-:S07]  /*0f80*/  ISETP.NE.AND P2, PT, R9, 0x1, PT ;  /* 0x000000010900780c */ /* 0x004fce0003f45270 */
[----:B------:R-:W1:Y:S08]  /*0f90*/  LDC R8, c[0x0][0xb20] ;  /* 0x0002c800ff087b82 */ /* 0x000e700000000800 */
[----:B------:R-:W2:Y:S01]  /*0fa0*/  LDC.64 R2, c[0x0][0xb28] ;  /* 0x0002ca00ff027b82 */ /* 0x000ea20000000a00 */
[----:B----4-:R-:W-:-:S04]  /*0fb0*/  IMAD.HI.U32 R13, R11, R5, RZ ;  /* 0x000000050b0d7227 */ /* 0x010fc800078e00ff */
[----:B------:R-:W-:-:S04]  /*0fc0*/  IMAD.HI.U32 R5, R14, R5, RZ ;  /* 0x000000050e057227 */ /* 0x000fc800078e00ff */
[----:B---3--:R-:W-:-:S05]  /*0fd0*/  IMAD.HI.U32 R16, R12, R6, RZ ;  /* 0x000000060c107227 */ /* 0x008fca00078e00ff */
[-C--:B------:R-:W-:Y:S01]  /*0fe0*/  @P2 SHF.R.U32.HI R12, RZ, R7.reuse, R16 ;  /* 0x00000007ff0c2219 */ /* 0x080fe20000011610 */
[----:B------:R-:W-:Y:S01]  /*0ff0*/  IMAD.HI.U32 R16, R15, R6, RZ ;  /* 0x000000060f107227 */ /* 0x000fe200078e00ff */
[-C--:B-1----:R-:W-:Y:S02]  /*1000*/  @P1 SHF.R.U32.HI R11, RZ, R8.reuse, R13 ;  /* 0x00000008ff0b1219 */ /* 0x082fe4000001160d */
[----:B------:R-:W-:Y:S02]  /*1010*/  SHF.R.U32.HI R5, RZ, R8, R5 ;  /* 0x00000008ff057219 */ /* 0x000fe40000011605 */
[----:B------:R-:W-:Y:S02]  /*1020*/  SHF.R.U32.HI R16, RZ, R7, R16 ;  /* 0x00000007ff107219 */ /* 0x000fe40000011610 */
[----:B------:R-:W-:Y:S01]  /*1030*/  SEL R5, R14, R5, !P1 ;  /* 0x000000050e057207 */ /* 0x000fe20004800000 */
[----:B--2---:R-:W-:Y:S01]  /*1040*/  IMAD.HI.U32 R13, R11, R2, RZ ;  /* 0x000000020b0d7227 */ /* 0x004fe200078e00ff */
[----:B------:R-:W-:-:S03]  /*1050*/  SEL R16, R15, R16, !P2 ;  /* 0x000000100f107207 */ /* 0x000fc60005000000 */
[----:B------:R-:W-:Y:S01]  /*1060*/  IMAD.HI.U32 R6, R12, R2, RZ ;  /* 0x000000020c067227 */ /* 0x000fe200078e00ff */
[----:B------:R-:W-:-:S04]  /*1070*/  @P0 SHF.R.U32.HI R11, RZ, R3, R13 ;  /* 0x00000003ff0b0219 */ /* 0x000fc8000001160d */
[----:B------:R-:W-:Y:S01]  /*1080*/  @P0 SHF.R.U32.HI R12, RZ, R3, R6 ;  /* 0x00000003ff0c0219 */ /* 0x000fe20000011606 */
[----:B------:R-:W-:-:S04]  /*1090*/  IMAD R11, R11, R10, RZ ;  /* 0x0000000a0b0b7224 */ /* 0x000fc800078e02ff */
[----:B------:R-:W-:Y:S01]  /*10a0*/  IMAD R6, R12, R10, RZ ;  /* 0x0000000a0c067224 */ /* 0x000fe200078e02ff */
[----:B------:R-:W-:-:S04]  /*10b0*/  ISETP.GE.AND P1, PT, R5, R11, PT ;  /* 0x0000000b0500720c */ /* 0x000fc80003f26270 */
[----:B------:R-:W-:Y:S01]  /*10c0*/  ISETP.GE.OR P1, PT, R16, R6, P1 ;  /* 0x000000061000720c */ /* 0x000fe20000f26670 */
[----:B------:R-:W-:-:S05]  /*10d0*/  IMAD.HI.U32 R6, R5, R2, RZ ;  /* 0x0000000205067227 */ /* 0x000fca00078e00ff */
[----:B------:R-:W-:-:S04]  /*10e0*/  SHF.R.U32.HI R6, RZ, R3, R6 ;  /* 0x00000003ff067219 */ /* 0x000fc80000011606 */
[----:B------:R-:W-:-:S03]  /*10f0*/  SEL R6, R5, R6, !P0 ;  /* 0x0000000605067207 */ /* 0x000fc60004000000 */
[----:B------:R-:W-:Y:S01]  /*1100*/  @!P1 IMAD.HI.U32 R7, R16, R2, RZ ;  /* 0x0000000210079227 */ /* 0x000fe200078e00ff */
[----:B------:R-:W-:-:S04]  /*1110*/  IADD3 R2, PT, PT, -R6, RZ, RZ ;  /* 0x000000ff06027210 */ /* 0x000fc80007ffe1ff */
[----:B------:R-:W-:Y:S01]  /*1120*/  @!P1 SHF.R.U32.HI R3, RZ, R3, R7 ;  /* 0x00000003ff039219 */ /* 0x000fe20000011607 */
[----:B------:R-:W-:Y:S01]  /*1130*/  IMAD R2, R10, R2, R5 ;  /* 0x000000020a027224 */ /* 0x000fe200078e0205 */
[----:B------:R-:W-:Y:S02]  /*1140*/  IADD3 R7, PT, PT, -R5, RZ, RZ ;  /* 0x000000ff05077210 */ /* 0x000fe40007ffe1ff */
[----:B------:R-:W-:-:S03]  /*1150*/  @!P1 SEL R3, R16, R3, !P0 ;  /* 0x0000000310039207 */ /* 0x000fc60004000000 */
[----:B------:R-:W-:Y:S02]  /*1160*/  IMAD R7, R4, R7, R14 ;  /* 0x0000000704077224 */ /* 0x000fe400078e020e */
[--C-:B------:R-:W-:Y:S02]  /*1170*/  @!P1 IMAD.IADD R6, R6, 0x1, -R3.reuse ;  /* 0x0000000106069824 */ /* 0x100fe400078e0a03 */
[----:B------:R-:W-:Y:S01]  /*1180*/  @!P1 IMAD R3, R2, R12, R3 ;  /* 0x0000000c02039224 */ /* 0x000fe200078e0203 */
[----:B------:R-:W-:Y:S01]  /*1190*/  IADD3 R2, PT, PT, -R16, RZ, RZ ;  /* 0x000000ff10027210 */ /* 0x000fe20007ffe1ff */
[----:B------:R-:W-:Y:S02]  /*11a0*/  @!P1 IMAD R5, R6, R10, R16 ;  /* 0x0000000a06059224 */ /* 0x000fe400078e0210 */
[----:B------:R-:W-:Y:S02]  /*11b0*/  @!P1 IMAD.MOV.U32 R16, RZ, RZ, R3 ;  /* 0x000000ffff109224 */ /* 0x000fe400078e0003 */
[----:B------:R-:W-:-:S02]  /*11c0*/  IMAD R2, R9, R2, R15 ;  /* 0x0000000209027224 */ /* 0x000fc400078e020f */
[----:B------:R-:W-:Y:S02]  /*11d0*/  IMAD R14, R5, R4, R7 ;  /* 0x00000004050e7224 */ /* 0x000fe400078e0207 */
[----:B------:R-:W-:Y:S02]  /*11e0*/  IMAD R15, R16, R9, R2 ;  /* 0x00000009100f7224 */ /* 0x000fe400078e0202 */
.L_x_15:
[----:B------:R-:W1:Y:S01]  /*11f0*/  LDCU UR4, c[0x0][0xb30] ;  /* 0x00016600ff0477ac */ /* 0x000e620008000800 */
[----:B------:R-:W2:Y:S08]  /*1200*/  S2UR UR37, SR_CgaCtaId ;  /* 0x00000000002579c3 */ /* 0x000eb00000008800 */
[----:B------:R-:W3:Y:S01]  /*1210*/  LDC R40, c[0x0][0xb24] ;  /* 0x0002c900ff287b82 */ /* 0x000ee20000000800 */
[----:B-1----:R-:W-:-:S09]  /*1220*/  UISETP.NE.AND UP1, UPT, UR4, 0x1, UPT ;  /* 0x000000010400788c */ /* 0x002fd2000bf25270 */
[----:B--2---:R-:W-:Y:S05]  /*1230*/  BRA.U UP1, `(.L_x_16) ;  /* 0x0000000101407547 */ /* 0x004fea000b800000 */
[----:B------:R-:W1:Y:S08]  /*1240*/  LDC.64 R4, c[0x0][0xb10] ;  /* 0x0002c400ff047b82 */ /* 0x000e700000000a00 */
[----:B------:R-:W2:Y:S08]  /*1250*/  LDC.64 R2, c[0x0][0xb18] ;  /* 0x0002c600ff027b82 */ /* 0x000eb00000000a00 */
[----:B------:R-:W4:Y:S08]  /*1260*/  LDC R6, c[0x0][0xb20] ;  /* 0x0002c800ff067b82 */ /* 0x000f300000000800 */
[----:B------:R-:W3:Y:S01]  /*1270*/  LDC R7, c[0x0][0xb0c] ;  /* 0x0002c300ff077b82 */ /* 0x000ee20000000800 */
[----:B-1----:R-:W-:-:S05]  /*1280*/  IMAD.HI.U32 R4, R15, R4, RZ ;  /* 0x000000040f047227 */ /* 0x002fca00078e00ff */
[----:B------:R-:W-:Y:S01]  /*1290*/  SHF.R.U32.HI R4, RZ, R5, R4 ;  /* 0x00000005ff047219 */ /* 0x000fe20000011604 */
[----:B--2---:R-:W-:Y:S01]  /*12a0*/  IMAD.HI.U32 R3, R14, R3, RZ ;  /* 0x000000030e037227 */ /* 0x004fe200078e00ff */
[----:B------:R-:W-:-:S04]  /*12b0*/  ISETP.NE.AND P0, PT, R2, 0x1, PT ;  /* 0x000000010200780c */ /* 0x000fc80003f05270 */
[----:B----4-:R-:W-:-:S04]  /*12c0*/  SHF.R.U32.HI R3, RZ, R6, R3 ;  /* 0x00000006ff037219 */ /* 0x010fc80000011603 */
[----:B------:R-:W-:Y:S02]  /*12d0*/  SEL R3, R14, R3, !P0 ;  /* 0x000000030e037207 */ /* 0x000fe40004000000 */
[----:B---3--:R-:W-:-:S04]  /*12e0*/  ISETP.NE.AND P1, PT, R7, 0x1, PT ;  /* 0x000000010700780c */ /* 0x008fc80003f25270 */
[----:B------:R-:W-:-:S05]  /*12f0*/  SEL R4, R15, R4, !P1 ;  /* 0x000000040f047207 */ /* 0x000fca0004800000 */
[----:B------:R-:W-:Y:S02]  /*1300*/  IMAD.IADD R5, R3, 0x1, -R4 ;  /* 0x0000000103057824 */ /* 0x000fe400078e0a04 */
[----:B------:R-:W-:Y:S02]  /*1310*/  IMAD.IADD R3, R4, 0x1, -R3 ;  /* 0x0000000104037824 */ /* 0x000fe400078e0a03 */
[----:B------:R-:W-:Y:S02]  /*1320*/  IMAD R15, R5, R7, R15 ;  /* 0x00000007050f7224 */ /* 0x000fe400078e020f */
[----:B------:R-:W-:-:S07]  /*1330*/  IMAD R14, R3, R2, R14 ;  /* 0x00000002030e7224 */ /* 0x000fce00078e020e */
.L_x_16:
[----:B------:R-:W-:Y:S01]  /*1340*/  BAR.SYNC.DEFER_BLOCKING 0x0 ;  /* 0x0000000000007b1d */ /* 0x000fe20000010000 */
[----:B------:R-:W-:Y:S01]  /*1350*/  UISETP.NE.AND UP1, UPT, UR8, 0x2, UPT ;  /* 0x000000020800788c */ /* 0x000fe2000bf25270 */
[----:B------:R-:W-:Y:S02]  /*1360*/  ISETP.NE.OR P5, PT, R0, 0x2, !P5 ;  /* 0x000000020000780c */ /* 0x000fe40006fa5670 */
[----:B------:R-:W-:-:S06]  /*1370*/  LOP3.LUT R2, R93, 0x1f, RZ, 0xc0, !PT ;  /* 0x0000001f5d027812 */ /* 0x000fcc00078ec0ff */
[----:B------:R-:W-:Y:S05]  /*1380*/  BRA.U UP1, `(.L_x_17) ;  /* 0x0000001101b47547 */ /* 0x000fea000b800000 */
[----:B------:R-:W1:Y:S01]  /*1390*/  LDCU UR13, c[0x0][0x38c] ;  /* 0x00007180ff0d77ac */ /* 0x000e620008000800 */
[----:B------:R-:W2:Y:S01]  /*13a0*/  LDC R8, c[0x0][0x370] ;  /* 0x0000dc00ff087b82 */ /* 0x000ea20000000800 */
[----:B------:R-:W-:Y:S01]  /*13b0*/  PLOP3.LUT P1, PT, PT, PT, UP2, 0x80, 0x8 ;  /* 0x000000000008781c */ /* 0x000fe20003f2f028 */
[----:B------:R-:W-:Y:S01]  /*13c0*/  IMAD.MOV.U32 R17, RZ, RZ, 0x1 ;  /* 0x00000001ff117424 */ /* 0x000fe200078e00ff */
[----:B------:R-:W-:Y:S01]  /*13d0*/  ISETP.EQ.OR P4, PT, R2, RZ, P5 ;  /* 0x000000ff0200720c */ /* 0x000fe20002f82670 */
[----:B------:R-:W-:Y:S01]  /*13e0*/  IMAD.MOV.U32 R16, RZ, RZ, RZ ;  /* 0x000000ffff107224 */ /* 0x000fe200078e00ff */
[----:B------:R-:W-:Y:S02]  /*13f0*/  PLOP3.LUT P1, PT, P1, PT, PT, 0x8, 0x80 ;  /* 0x000000000080781c */ /* 0x000fe40000f2e170 */
[----:B------:R-:W-:Y:S01]  /*1400*/  CS2R R12, SRZ ;  /* 0x00000000000c7805 */ /* 0x000fe2000001ff00 */
[----:B------:R-:W-:Y:S01]  /*1410*/  IMAD.MOV.U32 R11, RZ, RZ, 0x1 ;  /* 0x00000001ff0b7424 */ /* 0x000fe200078e00ff */
[----:B------:R-:W4:Y:S01]  /*1420*/  LDC R0, c[0x0][0x374] ;  /* 0x0000dd00ff007b82 */ /* 0x000f220000000800 */
[----:B------:R-:W2:Y:S01]  /*1430*/  LDCU.64 UR22, c[0x0][0x348] ;  /* 0x00006900ff1677ac */ /* 0x000ea20008000a00 */
[----:B------:R-:W-:Y:S01]  /*1440*/  UMOV UR6, URZ ;  /* 0x000000ff00067c82 */ /* 0x000fe20008000000 */
[----:B-1----:R-:W-:-:S04]  /*1450*/  UIADD3 UR5, UPT, UPT, UR13, 0x7f, URZ ;  /* 0x0000007f0d057890 */ /* 0x002fc8000fffe0ff */
[----:B------:R-:W-:-:S04]  /*1460*/  USHF.R.S32.HI UR4, URZ, 0x1f, UR5 ;  /* 0x0000001fff047899 */ /* 0x000fc80008011405 */
[----:B------:R-:W-:-:S04]  /*1470*/  ULEA.HI UR4, UR4, UR5, URZ, 0x7 ;  /* 0x0000000504047291 */ /* 0x000fc8000f8f38ff */
[----:B------:R-:W-:Y:S02]  /*1480*/  USHF.R.S32.HI UR15, URZ, 0x7, UR4 ;  /* 0x00000007ff0f7899 */ /* 0x000fe40008011404 */
[----:B------:R-:W-:Y:S02]  /*1490*/  UIADD3 UR4, UPT, UPT, UR13, -0x1, URZ ;  /* 0xffffffff0d047890 */ /* 0x000fe4000fffe0ff */
[----:B------:R-:W-:Y:S02]  /*14a0*/  UISETP.LT.U32.AND UP0, UPT, UR15, 0x4, UPT ;  /* 0x000000040f00788c */ /* 0x000fe4000bf01070 */
[----:B------:R-:W-:Y:S02]  /*14b0*/  UISETP.GE.U32.AND UP1, UPT, UR4, -0xff, UPT ;  /* 0xffffff010400788c */ /* 0x000fe4000bf26070 */
[----:B------:R-:W-:Y:S02]  /*14c0*/  USEL UR14, UR15, 0x4, UP0 ;  /* 0x000000040f0e7887 */ /* 0x000fe40008000000 */
[----:B------:R-:W-:-:S02]  /*14d0*/  UIADD3 UR13, UPT, UPT, UR13, 0xfe, URZ ;  /* 0x000000fe0d0d7890 */ /* 0x000fc4000fffe0ff */
[----:B------:R-:W-:Y:S02]  /*14e0*/  UIADD3 UR5, UPT, UPT, UR14, -0x1, URZ ;  /* 0xffffffff0e057890 */ /* 0x000fe4000fffe0ff */
[----:B------:R-:W-:-:S03]  /*14f0*/  UIADD3 UR7, UPT, UPT, UR15, -UR14, URZ ;  /* 0x8000000e0f077290 */ /* 0x000fc6000fffe0ff */
[----:B------:R-:W-:-:S04]  /*1500*/  @UP1 UIADD3 UR5, UPT, UPT, UR14, URZ, URZ ;  /* 0x000000ff0e051290 */ /* 0x000fc8000fffe0ff */
[----:B--2---:R-:W-:-:S12]  /*1510*/  UIADD3 UR5, UPT, UPT, UR5, 0x1, URZ ;  /* 0x0000000105057890 */ /* 0x004fd8000fffe0ff */
.L_x_35:
[----:B------:R-:W-:Y:S01]  /*1520*/  UISETP.NE.AND UP0, UPT, UR37, URZ, UPT ;  /* 0x000000ff2500728c */ /* 0x000fe2000bf05270 */
[----:B------:R-:W1:Y:S08]  /*1530*/  S2UR UR37, SR_CgaCtaId ;  /* 0x00000000002579c3 */ /* 0x000e700000008800 */
[----:B------:R-:W-:Y:S05]  /*1540*/  BRA.U UP0, `(.L_x_18) ;  /* 0x0000000100347547 */ /* 0x000fea000b800000 */
[----:B------:R-:W2:Y:S01]  /*1550*/  S2R R2, SR_CgaCtaId ;  /* 0x0000000000027919 */ /* 0x000ea20000008800 */
[----:B------:R-:W-:-:S04]  /*1560*/  MOV R3, 0x400 ;  /* 0x0000040000037802 */ /* 0x000fc80000000f00 */
[----:B--2---:R-:W-:Y:S02]  /*1570*/  LEA R2, R2, R3, 0x18 ;  /* 0x0000000302027211 */ /* 0x004fe400078ec0ff */
[----:B------:R-:W-:-:S03]  /*1580*/  SHF.L.U32 R3, R11, 0x1f, RZ ;  /* 0x0000001f0b037819 */ /* 0x000fc600000006ff */
[----:B------:R-:W-:-:S04]  /*1590*/  IMAD R2, R12, 0x8, R2 ;  /* 0x000000080c027824 */ /* 0x000fc800078e0202 */
[----:B------:R-:W2:Y:S02]  /*15a0*/  SYNCS.PHASECHK.TRANS64.TRYWAIT P0, [R2+URZ+0xf0], R3 ;  /* 0x0000f003020075a7 */ /* 0x000ea400080011ff */
[----:B--2---:R-:W-:Y:S05]  /*15b0*/  @!P0 BRA `(.L_x_19) ;  /* 0x0000006000748947 */ /* 0x004fea0003800000 */
.L_x_115:
[----:B------:R-:W-:Y:S01]  /*15c0*/  VIADD R12, R12, 0x1 ;  /* 0x000000010c0c7836 */ /* 0x000fe20000000000 */
[----:B------:R2:W-:Y:S04]  /*15d0*/  SYNCS.ARRIVE.TRANS64.A1T0 RZ, [R2+URZ+0xe0], RZ ;  /* 0x0000e0ff02ff79a7 */ /* 0x0005e800081000ff */
[----:B------:R-:W-:-:S04]  /*15e0*/  ISETP.NE.AND P0, PT, R12, 0x2, PT ;  /* 0x000000020c00780c */ /* 0x000fc80003f05270 */
[----:B------:R-:W-:Y:S02]  /*15f0*/  SEL R12, R12, RZ, P0 ;  /* 0x000000ff0c0c7207 */ /* 0x000fe40000000000 */
[----:B--2---:R-:W-:-:S04]  /*1600*/  SEL R2, RZ, 0x1, P0 ;  /* 0x00000001ff027807 */ /* 0x004fc80000000000 */
[----:B------:R-:W-:-:S07]  /*1610*/  LOP3.LUT R11, R11, R2, RZ, 0x3c, !PT ;  /* 0x000000020b0b7212 */ /* 0x000fce00078e3cff */
.L_x_18:
[----:B------:R-:W-:Y:S01]  /*1620*/  UMOV UR4, 0x400 ;  /* 0x0000040000047882 */ /* 0x000fe20000000000 */
[----:B------:R-:W-:Y:S01]  /*1630*/  SHF.L.U32 R2, R17, 0x1f, RZ ;  /* 0x0000001f11027819 */ /* 0x000fe200000006ff */
[----:B-1----:R-:W-:Y:S01]  /*1640*/  ULEA UR4, UR37, UR4, 0x18 ;  /* 0x0000000425047291 */ /* 0x002fe2000f8ec0ff */
[----:B------:R-:W-:Y:S01]  /*1650*/  R2UR UR35, R15 ;  /* 0x000000000f2372ca */ /* 0x000fe200000e0000 */
[----:B------:R-:W-:Y:S01]  /*1660*/  UISETP.GE.U32.AND UP0, UPT, UR13, 0xff, UPT ;  /* 0x000000ff0d00788c */ /* 0x000fe2000bf06070 */
[----:B------:R-:W-:Y:S01]  /*1670*/  R2UR UR19, R14 ;  /* 0x000000000e1372ca */ /* 0x000fe200000e0000 */
[----:B------:R-:W-:Y:S01]  /*1680*/  ULEA UR8, UR6, UR4, 0x3 ;  /* 0x0000000406087291 */ /* 0x000fe2000f8e18ff */
[----:B------:R-:W-:-:S08]  /*1690*/  UMOV UR29, URZ ;  /* 0x000000ff001d7c82 */ /* 0x000fd00008000000 */
[----:B------:R1:W2:Y:S01]  /*16a0*/  SYNCS.PHASECHK.TRANS64.TRYWAIT P0, [UR8+0x20], R2 ;  /* 0x00002002ff0075a7 */ /* 0x0002a20008001108 */
[----:B------:R-:W-:Y:S02]  /*16b0*/  USHF.L.U32 UR35, UR35, 0x7, URZ ;  /* 0x0000000723237899 */ /* 0x000fe400080006ff */
[----:B------:R-:W-:Y:S01]  /*16c0*/  USHF.L.U32 UR19, UR19, 0x6, URZ ;  /* 0x0000000613137899 */ /* 0x000fe200080006ff */
[----:B------:R-:W-:Y:S11]  /*16d0*/  BRA.U !UP0, `(.L_x_20) ;  /* 0x0000000108d87547 */ /* 0x000ff6000b800000 */
[----:B------:R-:W-:Y:S01]  /*16e0*/  UMOV UR21, URZ ;  /* 0x000000ff00157c82 */ /* 0x000fe20008000000 */
[----:B------:R-:W-:-:S05]  /*16f0*/  UMOV UR42, UR6 ;  /* 0x00000006002a7c82 */ /* 0x000fca0008000000 */
.L_x_25:
[----:B-1----:R-:W-:Y:S01]  /*1700*/  ULEA UR33, UR42, UR4, 0x3 ;  /* 0x000000042a217291 */ /* 0x002fe2000f8e18ff */
[----:B--2---:R-:W-:Y:S01]  /*1710*/  @!P5 MOV R3, 0xc000 ;  /* 0x0000c0000003d802 */ /* 0x004fe20000000f00 */
[----:B--2---:R-:W-:Y:S10]  /*1720*/  @P0 BRA `(.L_x_21) ;  /* 0x00000000000c0947 */ /* 0x004ff40003800000 */
[----:B------:R-:W-:-:S04]  /*1730*/  SHF.L.U32 R4, R17, 0x1f, RZ ;  /* 0x0000001f11047819 */ /* 0x000fc800000006ff */
[----:B------:R-:W2:Y:S02]  /*1740*/  SYNCS.PHASECHK.TRANS64.TRYWAIT P0, [UR33+0x20], R4 ;  /* 0x00002004ff0075a7 */ /* 0x000ea40008001121 */
[----:B--2---:R-:W-:Y:S05]  /*1750*/  @!P0 BRA `(.L_x_22) ;  /* 0x0000006000208947 */ /* 0x004fea0003800000 */
.L_x_21:
[----:B------:R2:W-:Y:S01]  /*1760*/  @!P5 SYNCS.ARRIVE.TRANS64 RZ, [UR33], R3 ;  /* 0x00000003ffffd9a7 */ /* 0x0005e20008000021 */
[----:B------:R-:W-:Y:S04]  /*1770*/  BSSY.RECONVERGENT B0, `(.L_x_23) ;  /* 0x0000003000007945 */ /* 0x000fe80003800200 */
[----:B------:R-:W-:Y:S05]  /*1780*/  @P4 BRA `(.L_x_24) ;  /* 0x0000000000044947 */ /* 0x000fea0003800000 */
[----:B------:R-:W-:Y:S05]  /*1790*/  BPT.TRAP 0x1 ;  /* 0x000000040000795c */ /* 0x000fea0000300000 */
.L_x_24:
[----:B------:R-:W-:Y:S05]  /*17a0*/  BSYNC.RECONVERGENT B0 ;  /* 0x0000000000007941 */ /* 0x000fea0003800200 */
.L_x_23:
[----:B------:R-:W-:Y:S02]  /*17b0*/  UIADD3 UR6, UPT, UPT, UR42, 0x1, URZ ;  /* 0x000000012a067890 */ /* 0x000fe4000fffe0ff */
[----:B------:R-:W-:Y:S02]  /*17c0*/  ULEA UR24, UR42, UR4, 0xf ;  /* 0x000000042a187291 */ /* 0x000fe4000f8e78ff */
[----:B------:R-:W-:Y:S02]  /*17d0*/  UISETP.NE.AND UP0, UPT, UR6, 0x4, UPT ;  /* 0x000000040600788c */ /* 0x000fe4000bf05270 */
[----:B------:R-:W-:Y:S02]  /*17e0*/  UIADD3 UR40, UP1, UPT, UR22, 0x80, URZ ;  /* 0x0000008016287890 */ /* 0x000fe4000ff3e0ff */
[----:B------:R-:W-:Y:S02]  /*17f0*/  USEL UR9, URZ, 0x1, UP0 ;  /* 0x00000001ff097887 */ /* 0x000fe40008000000 */
[----:B------:R-:W-:-:S02]  /*1800*/  USEL UR6, UR6, URZ, UP0 ;  /* 0x000000ff06067287 */ /* 0x000fc40008000000 */
[----:B------:R-:W-:Y:S02]  /*1810*/  USHF.L.U32 UR34, UR21, 0x7, URZ ;  /* 0x0000000715227899 */ /* 0x000fe400080006ff */
[----:B------:R-:W-:Y:S01]  /*1820*/  ULEA UR8, UR6, UR4, 0x3 ;  /* 0x0000000406087291 */ /* 0x000fe2000f8e18ff */
[----:B------:R-:W-:Y:S01]  /*1830*/  LOP3.LUT R17, R17, UR9, RZ, 0x3c, !PT ;  /* 0x0000000911117c12 */ /* 0x000fe2000f8e3cff */
[----:B------:R-:W-:Y:S02]  /*1840*/  UIADD3 UR38, UP0, UPT, UR22, 0x180, URZ ;  /* 0x0000018016267890 */ /* 0x000fe4000ff1e0ff */
[----:B------:R-:W-:Y:S01]  /*1850*/  UIADD3.X UR41, UPT, UPT, URZ, UR23, URZ, UP1, !UPT ;  /* 0x00000017ff297290 */ /* 0x000fe20008ffe4ff */
[----:B-1----:R-:W-:Y:S01]  /*1860*/  SHF.L.U32 R2, R17, 0x1f, RZ ;  /* 0x0000001f11027819 */ /* 0x002fe200000006ff */
[----:B------:R-:W-:Y:S02]  /*1870*/  UIADD3 UR32, UPT, UPT, UR24, 0x6400, URZ ;  /* 0x0000640018207890 */ /* 0x000fe4000fffe0ff */
[----:B------:R-:W-:Y:S01]  /*1880*/  UIADD3 UR26, UPT, UPT, UR34, 0x40, URZ ;  /* 0x00000040221a7890 */ /* 0x000fe2000fffe0ff */
[----:B------:R1:W1:Y:S01]  /*1890*/  SYNCS.PHASECHK.TRANS64.TRYWAIT P0, [UR8+0x20], R2 ;  /* 0x00002002ff0075a7 */ /* 0x0002620008001108 */
[----:B------:R-:W-:-:S02]  /*18a0*/  ULEA UR8, UR42, UR4, 0xe ;  /* 0x000000042a087291 */ /* 0x000fc4000f8e70ff */
[----:B------:R-:W-:Y:S02]  /*18b0*/  UIADD3 UR24, UPT, UPT, UR24, 0xa400, URZ ;  /* 0x0000a40018187890 */ /* 0x000fe4000fffe0ff */
[----:B------:R-:W-:Y:S02]  /*18c0*/  UIADD3.X UR39, UPT, UPT, URZ, UR23, URZ, UP0, !UPT ;  /* 0x00000017ff277290 */ /* 0x000fe400087fe4ff */
[----:B------:R-:W-:Y:S02]  /*18d0*/  UIADD3 UR16, UPT, UPT, UR8, 0x26400, URZ ;  /* 0x0002640008107890 */ /* 0x000fe4000fffe0ff */
[----:B------:R-:W-:Y:S01]  /*18e0*/  UIADD3 UR8, UPT, UPT, UR8, 0x28400, URZ ;  /* 0x0002840008087890 */ /* 0x000fe2000fffe0ff */
[----:B------:R-:W-:Y:S01]  /*18f0*/  UMOV UR30, 0x0 ;  /* 0x00000000001e7882 */ /* 0x000fe20000000000 */
[----:B------:R-:W-:Y:S01]  /*1900*/  UMOV UR31, 0x10000000 ;  /* 0x10000000001f7882 */ /* 0x000fe20000000000 */
[----:B------:R-:W-:Y:S01]  /*1910*/  UMOV UR25, UR33 ;  /* 0x0000002100197c82 */ /* 0x000fe20008000000 */
[----:B------:R-:W-:Y:S01]  /*1920*/  UMOV UR27, UR35 ;  /* 0x00000023001b7c82 */ /* 0x000fe20008000000 */
[----:B------:R-:W-:Y:S01]  /*1930*/  UMOV UR28, UR36 ;  /* 0x00000024001c7c82 */ /* 0x000fe20008000000 */
[----:B------:R-:W-:Y:S01]  /*1940*/  UMOV UR17, UR33 ;  /* 0x0000002100117c82 */ /* 0x000fe20008000000 */
[----:B------:R-:W-:Y:S01]  /*1950*/  UMOV UR20, UR36 ;  /* 0x0000002400147c82 */ /* 0x000fe20008000000 */
[----:B------:R-:W-:Y:S01]  /*1960*/  UMOV UR18, UR34 ;  /* 0x0000002200127c82 */ /* 0x000fe20008000000 */
[----:B------:R1:W-:Y:S01]  /*1970*/  UTMALDG.3D [UR32], [UR40], desc[UR30] ;  /* 0x00001e20280075b4 */ /* 0x0003e20008011000 */
[----:B------:R-:W-:Y:S01]  /*1980*/  UMOV UR11, UR19 ;  /* 0x00000013000b7c82 */ /* 0x000fe20008000000 */
[----:B------:R-:W-:Y:S01]  /*1990*/  UMOV UR12, UR36 ;  /* 0x00000024000c7c82 */ /* 0x000fe20008000000 */
[----:B------:R-:W-:Y:S01]  /*19a0*/  UMOV UR9, UR33 ;  /* 0x0000002100097c82 */ /* 0x000fe20008000000 */
[----:B------:R-:W-:Y:S01]  /*19b0*/  UMOV UR10, UR26 ;  /* 0x0000001a000a7c82 */ /* 0x000fe20008000000 */
[----:B------:R-:W-:Y:S01]  /*19c0*/  UIADD3 UR21, UPT, UPT, UR21, 0x1, URZ ;  /* 0x0000000115157890 */ /* 0x000fe2000fffe0ff */
[----:B------:R-:W-:Y:S01]  /*19d0*/  UMOV UR29, UR5 ;  /* 0x00000005001d7c82 */ /* 0x000fe20008000000 */
[----:B------:R1:W-:Y:S02]  /*19e0*/  UTMALDG.3D [UR24], [UR40], desc[UR30] ;  /* 0x00001e18280075b4 */ /* 0x0003e40008011000 */
[----:B------:R-:W-:Y:S01]  /*19f0*/  UISETP.NE.AND UP0, UPT, UR21, UR5, UPT ;  /* 0x000000051500728c */ /* 0x000fe2000bf05270 */
[----:B------:R-:W-:Y:S01]  /*1a00*/  UMOV UR42, UR6 ;  /* 0x00000006002a7c82 */ /* 0x000fe20008000000 */
[----:B------:R1:W-:Y:S01]  /*1a10*/  UTMALDG.3D [UR16], [UR38], desc[UR30] ;  /* 0x00001e10260075b4 */ /* 0x0003e20008011000 */
[----:B------:R1:W-:Y:S06]  /*1a20*/  UTMALDG.3D [UR8], [UR38], desc[UR30] ;  /* 0x00001e08260075b4 */ /* 0x0003ec0008011000 */
[----:B------:R-:W-:Y:S05]  /*1a30*/  BRA.U UP0, `(.L_x_25) ;  /* 0xfffffffd00307547 */ /* 0x000fea000b83ffff */
.L_x_20:
[----:B-1----:R-:W-:Y:S01]  /*1a40*/  ULEA UR8, UR6, UR4, 0x3 ;  /* 0x0000000406087291 */ /* 0x002fe2000f8e18ff */
[----:B------:R-:W-:Y:S01]  /*1a50*/  SHF.L.U32 R2, R17, 0x1f, RZ ;  /* 0x0000001f11027819 */ /* 0x000fe200000006ff */
[----:B------:R-:W-:Y:S01]  /*1a60*/  @!P1 SYNCS.ARRIVE.TRANS64.A1T0 RZ, [UR4+0x78], RZ ;  /* 0x000078ffffff99a7 */ /* 0x000fe20008100004 */
[----:B------:R-:W-:-:S06]  /*1a70*/  UISETP.GT.AND UP0, UPT, UR15, UR14, UPT ;  /* 0x0000000e0f00728c */ /* 0x000fcc000bf04270 */
[----:B--2---:R1:W2:Y:S03]  /*1a80*/  SYNCS.PHASECHK.TRANS64.TRYWAIT P0, [UR8+0x20], R2 ;  /* 0x00002002ff0075a7 */ /* 0x0042a60008001108 */
[----:B------:R-:W-:Y:S05]  /*1a90*/  BRA.U !UP0, `(.L_x_26) ;  /* 0x0000000108d47547 */ /* 0x000fea000b800000 */
[----:B------:R-:W-:Y:S01]  /*1aa0*/  UIADD3 UR21, UPT, UPT, UR7, UR29, URZ ;  /* 0x0000001d07157290 */ /* 0x000fe2000fffe0ff */
[----:B------:R-:W-:-:S11]  /*1ab0*/  UMOV UR42, UR6 ;  /* 0x00000006002a7c82 */ /* 0x000fd60008000000 */
.L_x_31:
[----:B-1----:R-:W-:Y:S01]  /*1ac0*/  ULEA UR33, UR42, UR4, 0x3 ;  /* 0x000000042a217291 */ /* 0x002fe2000f8e18ff */
[----:B--2---:R-:W-:Y:S01]  /*1ad0*/  @!P5 MOV R3, 0xc000 ;  /* 0x0000c0000003d802 */ /* 0x004fe20000000f00 */
[----:B--2---:R-:W-:Y:S10]  /*1ae0*/  @P0 BRA `(.L_x_27) ;  /* 0x00000000000c0947 */ /* 0x004ff40003800000 */
[----:B------:R-:W-:-:S04]  /*1af0*/  SHF.L.U32 R4, R17, 0x1f, RZ ;  /* 0x0000001f11047819 */ /* 0x000fc800000006ff */
[----:B------:R-:W2:Y:S02]  /*1b00*/  SYNCS.PHASECHK.TRANS64.TRYWAIT P0, [UR33+0x20], R4 ;  /* 0x00002004ff0075a7 */ /* 0x000ea40008001121 */
[----:B--2---:R-:W-:Y:S05]  /*1b10*/  @!P0 BRA `(.L_x_28) ;  /* 0x0000005c00488947 */ /* 0x004fea0003800000 */
.L_x_27:
[----:B------:R2:W-:Y:S01]  /*1b20*/  @!P5 SYNCS.ARRIVE.TRANS64 RZ, [UR33], R3 ;  /* 0x00000003ffffd9a7 */ /* 0x0005e20008000021 */
[----:B------:R-:W-:Y:S04]  /*1b30*/  BSSY.RECONVERGENT B0, `(.L_x_29) ;  /* 0x0000003000007945 */ /* 0x000fe80003800200 */
[----:B------:R-:W-:Y:S05]  /*1b40*/  @P4 BRA `(.L_x_30) ;  /* 0x0000000000044947 */ /* 0x000fea0003800000 */
[----:B------:R-:W-:Y:S05]  /*1b50*/  BPT.TRAP 0x1 ;  /* 0x000000040000795c */ /* 0x000fea0000300000 */
.L_x_30:
[----:B------:R-:W-:Y:S05]  /*1b60*/  BSYNC.RECONVERGENT B0 ;  /* 0x0000000000007941 */ /* 0x000fea0003800200 */
.L_x_29:
        /* <DEDUP_REMOVED lines=32> */
[----:B------:R-:W-:Y:S01]  /*1d70*/  UMOV UR10, UR26 ;  /* 0x0000001a000a7c82 */ /* 0x000fe20008000000 */
[----:B------:R-:W-:Y:S01]  /*1d80*/  UIADD3 UR29, UPT, UPT, UR29, 0x1, URZ ;  /* 0x000000011d1d7890 */ /* 0x000fe2000fffe0ff */
[----:B------:R1:W-:Y:S01]  /*1d90*/  UTMALDG.3D [UR24], [UR40], desc[UR30] ;  /* 0x00001e18280075b4 */ /* 0x0003e20008011000 */
[----:B------:R-:W-:-:S02]  /*1da0*/  UMOV UR42, UR6 ;  /* 0x00000006002a7c82 */ /* 0x000fc40008000000 */
[----:B------:R-:W-:Y:S01]  /*1db0*/  UISETP.NE.AND UP0, UPT, UR29, UR21, UPT ;  /* 0x000000151d00728c */ /* 0x000fe2000bf05270 */
[----:B------:R1:W-:Y:S01]  /*1dc0*/  UTMALDG.3D [UR16], [UR38], desc[UR30] ;  /* 0x00001e10260075b4 */ /* 0x0003e20008011000 */
[----:B------:R1:W-:Y:S07]  /*1dd0*/  UTMALDG.3D [UR8], [UR38], desc[UR30] ;  /* 0x00001e08260075b4 */ /* 0x0003ee0008011000 */
[----:B------:R-:W-:Y:S05]  /*1de0*/  BRA.U UP0, `(.L_x_31) ;  /* 0xfffffffd00347547 */ /* 0x000fea000b83ffff */
.L_x_26:
[C---:B-1----:R-:W-:Y:S01]  /*1df0*/  LEA R2, R16.reuse, UR4, 0x3 ;  /* 0x0000000410027c11 */ /* 0x042fe2000f8e18ff */
[----:B------:R-:W-:Y:S01]  /*1e00*/  NOP ;  /* 0x0000000000007918 */ /* 0x000fe20000000000 */
[----:B--2---:R-:W-:Y:S02]  /*1e10*/  SHF.L.U32 R3, R13, 0x1f, RZ ;  /* 0x0000001f0d037819 */ /* 0x004fe400000006ff */
[----:B------:R-:W-:Y:S02]  /*1e20*/  LEA R4, R16, UR4, 0x4 ;  /* 0x0000000410047c11 */ /* 0x000fe4000f8e20ff */
[----:B------:R-:W1:Y:S02]  /*1e30*/  SYNCS.PHASECHK.TRANS64.TRYWAIT P0, [R2+URZ+0x80], R3 ;  /* 0x00008003020075a7 */ /* 0x000e6400080011ff */
[----:B-1----:R-:W-:Y:S05]  /*1e40*/  @!P0 BRA `(.L_x_32) ;  /* 0x0000005800948947 */ /* 0x002fea0003800000 */
.L_x_118:
[----:B------:R-:W2:Y:S01]  /*1e50*/  LDS.128 R4, [R4+0x110] ;  /* 0x0001100004047984 */ /* 0x000ea20000000c00 */
[----:B---3--:R-:W-:Y:S01]  /*1e60*/  ISETP.GE.AND P0, PT, R40, 0x1, PT ;  /* 0x000000012800780c */ /* 0x008fe20003f06270 */
[----:B-1----:R-:W-:Y:S01]  /*1e70*/  VIADD R2, R2, 0x90 ;  /* 0x0000009002027836 */ /* 0x002fe20000000000 */
[----:B------:R-:W-:Y:S01]  /*1e80*/  @!PT LDS RZ, [RZ] ;  /* 0x00000000fffff984 */ /* 0x000fe20000000800 */
[----:B------:R-:W-:Y:S01]  /*1e90*/  @!PT LDS RZ, [RZ] ;  /* 0x00000000fffff984 */ /* 0x000fe20000000800 */
[----:B------:R-:W-:Y:S01]  /*1ea0*/  @!PT LDS RZ, [RZ] ;  /* 0x00000000fffff984 */ /* 0x000fe20000000800 */
[----:B------:R-:W-:Y:S01]  /*1eb0*/  @!PT LDS RZ, [RZ] ;  /* 0x00000000fffff984 */ /* 0x000fe20000000800 */
[----:B------:R1:W-:Y:S06]  /*1ec0*/  MEMBAR.ALL.CTA ;  /* 0x0000000000007992 */ /* 0x0003ec0000008000 */
[----:B-1----:R-:W1:Y:S01]  /*1ed0*/  FENCE.VIEW.ASYNC.S ;  /* 0x00000000000073c6 */ /* 0x002e620000000000 */
[----:B------:R-:W-:-:S04]  /*1ee0*/  PRMT R2, RZ, 0x654, R2 ;  /* 0x00000654ff027816 */ /* 0x000fc80000000002 */
[----:B-1----:R1:W-:Y:S01]  /*1ef0*/  SYNCS.ARRIVE.TRANS64.RED.A1T0 RZ, [R2+URZ], RZ ;  /* 0x000000ff02ff79a7 */ /* 0x0023e200081004ff */
[----:B--2---:R-:W-:-:S13]  /*1f00*/  LOP3.LUT P2, RZ, R6, 0x1, RZ, 0xc0, !PT ;  /* 0x0000000106ff7812 */ /* 0x004fda000784c0ff */
[----:B------:R-:W-:Y:S01]  /*1f10*/  @P2 SHF.R.U32.HI R3, RZ, 0x10, R5 ;  /* 0x00000010ff032819 */ /* 0x000fe20000011605 */
[----:B------:R-:W-:Y:S01]  /*1f20*/  VOTEU.ANY UP0, P2 ;  /* 0x0000000000ff7886 */ /* 0x000fe20001000100 */
[----:B------:R-:W-:Y:S02]  /*1f30*/  @P2 MOV R10, R4 ;  /* 0x00000004000a2202 */ /* 0x000fe40000000f00 */
[----:B------:R-:W-:Y:S02]  /*1f40*/  @P2 R2UR.BROADCAST UR8, R3 ;  /* 0x00000000030822ca */ /* 0x000fe400008e0000 */
[----:B------:R-:W-:-:S11]  /*1f50*/  @P2 LOP3.LUT R9, R5, 0xffff, RZ, 0xc0, !PT ;  /* 0x0000ffff05092812 */ /* 0x000fd600078ec0ff */
[----:B------:R-:W-:Y:S01]  /*1f60*/  @UP0 UMOV UR36, UR8 ;  /* 0x0000000800240c82 */ /* 0x000fe20008000000 */
[----:B-1----:R-:W-:Y:S05]  /*1f70*/  @!P0 BRA `(.L_x_33) ;  /* 0x0000000000b88947 */ /* 0x002fea0003800000 */
[----:B------:R-:W4:Y:S01]  /*1f80*/  LDC.64 R4, c[0x0][0xb18] ;  /* 0x0002c600ff047b82 */ /* 0x000f220000000a00 */
[----:B------:R-:W-:-:S07]  /*1f90*/  ISETP.NE.AND P3, PT, R40, 0x1, PT ;  /* 0x000000012800780c */ /* 0x000fce0003f65270 */
[----:B------:R-:W1:Y:S08]  /*1fa0*/  LDC.64 R6, c[0x0][0xb10] ;  /* 0x0002c400ff067b82 */ /* 0x000e700000000a00 */
[----:B------:R-:W2:Y:S08]  /*1fb0*/  LDC R14, c[0x0][0xb20] ;  /* 0x0002c800ff0e7b82 */ /* 0x000eb00000000800 */
[----:B------:R-:W3:Y:S01]  /*1fc0*/  LDC R15, c[0x0][0xb0c] ;  /* 0x0002c300ff0f7b82 */ /* 0x000ee20000000800 */
[----:B----4-:R-:W-:Y:S01]  /*1fd0*/  IMAD.HI.U32 R19, R0, R5, RZ ;  /* 0x0000000500137227 */ /* 0x010fe200078e00ff */
[----:B------:R-:W-:-:S03]  /*1fe0*/  ISETP.NE.AND P0, PT, R4, 0x1, PT ;  /* 0x000000010400780c */ /* 0x000fc60003f05270 */
[----:B------:R-:W-:-:S03]  /*1ff0*/  IMAD.HI.U32 R5, R9, R5, RZ ;  /* 0x0000000509057227 */ /* 0x000fc600078e00ff */
[----:B------:R-:W4:Y:S01]  /*2000*/  LDC.64 R2, c[0x0][0xb28] ;  /* 0x0002ca00ff027b82 */ /* 0x000f220000000a00 */
[----:B-1----:R-:W-:-:S04]  /*2010*/  IMAD.HI.U32 R20, R8, R6, RZ ;  /* 0x0000000608147227 */ /* 0x002fc800078e00ff */
[----:B------:R-:W-:Y:S01]  /*2020*/  IMAD.HI.U32 R21, R10, R6, RZ ;  /* 0x000000060a157227 */ /* 0x000fe200078e00ff */
[----:B------:R-:W-:Y:S02]  /*2030*/  SHF.R.U32.HI R20, RZ, R7, R20 ;  /* 0x00000007ff147219 */ /* 0x000fe40000011614 */
[-C--:B--2---:R-:W-:Y:S02]  /*2040*/  SHF.R.U32.HI R19, RZ, R14.reuse, R19 ;  /* 0x0000000eff137219 */ /* 0x084fe40000011613 */
[----:B------:R-:W-:Y:S02]  /*2050*/  SHF.R.U32.HI R5, RZ, R14, R5 ;  /* 0x0000000eff057219 */ /* 0x000fe40000011605 */
[----:B------:R-:W-:Y:S02]  /*2060*/  SEL R19, R0, R19, !P0 ;  /* 0x0000001300137207 */ /* 0x000fe40004000000 */
[----:B------:R-:W-:Y:S02]  /*2070*/  SHF.R.U32.HI R21, RZ, R7, R21 ;  /* 0x00000007ff157219 */ /* 0x000fe40000011615 */
[----:B---3--:R-:W-:-:S02]  /*2080*/  ISETP.NE.AND P1, PT, R15, 0x1, PT ;  /* 0x000000010f00780c */ /* 0x008fc40003f25270 */
[----:B------:R-:W-:Y:S02]  /*2090*/  SEL R5, R9, R5, !P0 ;  /* 0x0000000509057207 */ /* 0x000fe40004000000 */
[----:B------:R-:W-:Y:S02]  /*20a0*/  SEL R20, R8, R20, !P1 ;  /* 0x0000001408147207 */ /* 0x000fe40004800000 */
[----:B------:R-:W-:Y:S01]  /*20b0*/  SEL R21, R10, R21, !P1 ;  /* 0x000000150a157207 */ /* 0x000fe20004800000 */
[----:B----4-:R-:W-:-:S04]  /*20c0*/  IMAD.HI.U32 R18, R19, R2, RZ ;  /* 0x0000000213127227 */ /* 0x010fc800078e00ff */
        /* <DEDUP_REMOVED lines=10> */
[----:B------:R-:W-:-:S04]  /*2170*/  @!P0 IMAD.HI.U32 R7, R21, R2, RZ ;  /* 0x0000000215078227 */ /* 0x000fc800078e00ff */
[----:B------:R-:W-:Y:S01]  /*2180*/  IMAD.MOV R2, RZ, RZ, -R6 ;  /* 0x000000ffff027224 */ /* 0x000fe200078e0a06 */
[----:B------:R-:W-:Y:S02]  /*2190*/  @!P0 SHF.R.U32.HI R3, RZ, R3, R7 ;  /* 0x00000003ff038219 */ /* 0x000fe40000011607 */
[----:B------:R-:W-:Y:S01]  /*21a0*/  IADD3 R7, PT, PT, -R5, RZ, RZ ;  /* 0x000000ff05077210 */ /* 0x000fe20007ffe1ff */
[----:B------:R-:W-:Y:S01]  /*21b0*/  IMAD R2, R40, R2, R5 ;  /* 0x0000000228027224 */ /* 0x000fe200078e0205 */
        /* <DEDUP_REMOVED lines=10> */
.L_x_33:
[----:B------:R-:W1:Y:S02]  /*2260*/  LDCU UR8, c[0x0][0xb30] ;  /* 0x00016600ff0877ac */ /* 0x000e640008000800 */
[----:B-1----:R-:W-:-:S09]  /*2270*/  UISETP.NE.AND UP0, UPT, UR8, 0x1, UPT ;  /* 0x000000010800788c */ /* 0x002fd2000bf05270 */
[----:B------:R-:W-:Y:S05]  /*2280*/  BRA.U UP0, `(.L_x_34) ;  /* 0x0000000100407547 */ /* 0x000fea000b800000 */
[----:B------:R-:W1:Y:S08]  /*2290*/  LDC.64 R4, c[0x0][0xb10] ;  /* 0x0002c400ff047b82 */ /* 0x000e700000000a00 */
[----:B------:R-:W2:Y:S08]  /*22a0*/  LDC.64 R2, c[0x0][0xb18] ;  /* 0x0002c600ff027b82 */ /* 0x000eb00000000a00 */
[----:B------:R-:W3:Y:S08]  /*22b0*/  LDC R6, c[0x0][0xb20] ;  /* 0x0002c800ff067b82 */ /* 0x000ef00000000800 */
[----:B------:R-:W4:Y:S01]  /*22c0*/  LDC R7, c[0x0][0xb0c] ;  /* 0x0002c300ff077b82 */ /* 0x000f220000000800 */
[----:B-1----:R-:W-:-:S05]  /*22d0*/  IMAD.HI.U32 R4, R10, R4, RZ ;  /* 0x000000040a047227 */ /* 0x002fca00078e00ff */
[----:B------:R-:W-:Y:S01]  /*22e0*/  SHF.R.U32.HI R4, RZ, R5, R4 ;  /* 0x00000005ff047219 */ /* 0x000fe20000011604 */
[----:B--2---:R-:W-:Y:S01]  /*22f0*/  IMAD.HI.U32 R3, R9, R3, RZ ;  /* 0x0000000309037227 */ /* 0x004fe200078e00ff */
[----:B------:R-:W-:-:S04]  /*2300*/  ISETP.NE.AND P0, PT, R2, 0x1, PT ;  /* 0x000000010200780c */ /* 0x000fc80003f05270 */
[----:B---3--:R-:W-:-:S04]  /*2310*/  SHF.R.U32.HI R3, RZ, R6, R3 ;  /* 0x00000006ff037219 */ /* 0x008fc80000011603 */
[----:B------:R-:W-:Y:S02]  /*2320*/  SEL R3, R9, R3, !P0 ;  /* 0x0000000309037207 */ /* 0x000fe40004000000 */
[----:B----4-:R-:W-:-:S04]  /*2330*/  ISETP.NE.AND P1, PT, R7, 0x1, PT ;  /* 0x000000010700780c */ /* 0x010fc80003f25270 */
[----:B------:R-:W-:-:S05]  /*2340*/  SEL R4, R10, R4, !P1 ;  /* 0x000000040a047207 */ /* 0x000fca0004800000 */
[----:B------:R-:W-:Y:S02]  /*2350*/  IMAD.IADD R5, R3, 0x1, -R4 ;  /* 0x0000000103057824 */ /* 0x000fe400078e0a04 */
[----:B------:R-:W-:Y:S02]  /*2360*/  IMAD.IADD R3, R4, 0x1, -R3 ;  /* 0x0000000104037824 */ /* 0x000fe400078e0a03 */
[----:B------:R-:W-:Y:S02]  /*2370*/  IMAD R10, R5, R7, R10 ;  /* 0x00000007050a7224 */ /* 0x000fe400078e020a */
[----:B------:R-:W-:-:S07]  /*2380*/  IMAD R9, R3, R2, R9 ;  /* 0x0000000203097224 */ /* 0x000fce00078e0209 */
.L_x_34:
[----:B------:R-:W-:Y:S01]  /*2390*/  VIADD R16, R16, 0x1 ;  /* 0x0000000110107836 */ /* 0x000fe20000000000 */
[----:B------:R-:W-:Y:S01]  /*23a0*/  PLOP3.LUT P1, PT, PT, PT, PT, 0x80, 0x8 ;  /* 0x000000000008781c */ /* 0x000fe20003f2f070 */
[----:B------:R-:W-:Y:S02]  /*23b0*/  IMAD.IADD R15, R10, 0x1, R87 ;  /* 0x000000010a0f7824 */ /* 0x000fe400078e0257 */
[----:B------:R-:W-:Y:S01]  /*23c0*/  IMAD.IADD R14, R9, 0x1, R86 ;  /* 0x00000001090e7824 */ /* 0x000fe200078e0256 */
[----:B------:R-:W-:-:S04]  /*23d0*/  ISETP.NE.AND P0, PT, R16, 0x2, PT ;  /* 0x000000021000780c */ /* 0x000fc80003f05270 */
[----:B------:R-:W-:Y:S02]  /*23e0*/  SEL R2, RZ, 0x1, P0 ;  /* 0x00000001ff027807 */ /* 0x000fe40000000000 */
[----:B------:R-:W-:Y:S02]  /*23f0*/  SEL R16, R16, RZ, P0 ;  /* 0x000000ff10107207 */ /* 0x000fe40000000000 */
[----:B------:R-:W-:Y:S01]  /*2400*/  LOP3.LUT R13, R13, R2, RZ, 0x3c, !PT ;  /* 0x000000020d0d7212 */ /* 0x000fe200078e3cff */
[----:B------:R-:W-:Y:S06]  /*2410*/  @P2 BRA `(.L_x_35) ;  /* 0xfffffff000402947 */ /* 0x000fec000383ffff */
[----:B------:R-:W-:Y:S01]  /*2420*/  UIADD3 UR4, UPT, UPT, UR4, 0x20, URZ ;  /* 0x0000002004047890 */ /* 0x000fe2000fffe0ff */
[----:B------:R-:W-:-:S03]  /*2430*/  SHF.L.U32 R2, R17, 0x1f, RZ ;  /* 0x0000001f11027819 */ /* 0x000fc600000006ff */
[----:B------:R-:W-:-:S09]  /*2440*/  ULEA UR5, UR6, UR4, 0x3 ;  /* 0x0000000406057291 */ /* 0x000fd2000f8e18ff */
[----:B------:R-:W1:Y:S02]  /*2450*/  SYNCS.PHASECHK.TRANS64.TRYWAIT P0, [UR5], R2 ;  /* 0x00000002ff0075a7 */ /* 0x000e640008001105 */
[----:B-1----:R-:W-:Y:S05]  /*2460*/  @!P0 BRA `(.L_x_36) ;  /* 0x0000005400208947 */ /* 0x002fea0003800000 */
.L_x_120:
[----:B------:R-:W-:-:S04]  /*2470*/  UIADD3 UR6, UPT, UPT, UR6, 0x1, URZ ;  /* 0x0000000106067890 */ /* 0x000fc8000fffe0ff */
[----:B------:R-:W-:-:S04]  /*2480*/  UISETP.NE.AND UP0, UPT, UR6, 0x4, UPT ;  /* 0x000000040600788c */ /* 0x000fc8000bf05270 */
[----:B------:R-:W-:Y:S02]  /*2490*/  USEL UR7, URZ, 0x1, UP0 ;  /* 0x00000001ff077887 */ /* 0x000fe40008000000 */
[----:B------:R-:W-:-:S04]  /*24a0*/  USEL UR6, UR6, URZ, UP0 ;  /* 0x000000ff06067287 */ /* 0x000fc80008000000 */
[----:B------:R-:W-:Y:S01]  /*24b0*/  ULEA UR5, UR6, UR4, 0x3 ;  /* 0x0000000406057291 */ /* 0x000fe2000f8e18ff */
[----:B-1----:R-:W-:-:S04]  /*24c0*/  LOP3.LUT R2, R17, UR7, RZ, 0x3c, !PT ;  /* 0x0000000711027c12 */ /* 0x002fc8000f8e3cff */
[----:B------:R-:W-:-:S04]  /*24d0*/  SHF.L.U32 R3, R2, 0x1f, RZ ;  /* 0x0000001f02037819 */ /* 0x000fc800000006ff */
[----:B------:R-:W1:Y:S02]  /*24e0*/  SYNCS.PHASECHK.TRANS64.TRYWAIT P0, [UR5], R3 ;  /* 0x00000003ff0075a7 */ /* 0x000e640008001105 */
[----:B-1----:R-:W-:Y:S05]  /*24f0*/  @!P0 BRA `(.L_x_37) ;  /* 0x0000005400148947 */ /* 0x002fea0003800000 */
.L_x_122:
[----:B------:R-:W-:-:S04]  /*2500*/  UIADD3 UR6, UPT, UPT, UR6, 0x1, URZ ;  /* 0x0000000106067890 */ /* 0x000fc8000fffe0ff */
[----:B------:R-:W-:-:S04]  /*2510*/  UISETP.NE.AND UP0, UPT, UR6, 0x4, UPT ;  /* 0x000000040600788c */ /* 0x000fc8000bf05270 */
[----:B------:R-:W-:Y:S02]  /*2520*/  USEL UR7, URZ, 0x1, UP0 ;  /* 0x00000001ff077887 */ /* 0x000fe40008000000 */
[----:B------:R-:W-:-:S04]  /*2530*/  USEL UR6, UR6, URZ, UP0 ;  /* 0x000000ff06067287 */ /* 0x000fc80008000000 */
[----:B------:R-:W-:Y:S01]  /*2540*/  ULEA UR5, UR6, UR4, 0x3 ;  /* 0x0000000406057291 */ /* 0x000fe2000f8e18ff */
[----:B------:R-:W-:-:S04]  /*2550*/  LOP3.LUT R2, R2, UR7, RZ, 0x3c, !PT ;  /* 0x0000000702027c12 */ /* 0x000fc8000f8e3cff */
[----:B-1----:R-:W-:-:S04]  /*2560*/  SHF.L.U32 R3, R2, 0x1f, RZ ;  /* 0x0000001f02037819 */ /* 0x002fc800000006ff */
[----:B------:R-:W1:Y:S02]  /*2570*/  SYNCS.PHASECHK.TRANS64.TRYWAIT P0, [UR5], R3 ;  /* 0x00000003ff0075a7 */ /* 0x000e640008001105 */
[----:B-1----:R-:W-:Y:S05]  /*2580*/  @!P0 BRA `(.L_x_38) ;  /* 0x0000005400088947 */ /* 0x002fea0003800000 */
.L_x_124:
[----:B------:R-:W-:-:S04]  /*2590*/  UIADD3 UR6, UPT, UPT, UR6, 0x1, URZ ;  /* 0x0000000106067890 */ /* 0x000fc8000fffe0ff */
[----:B------:R-:W-:-:S04]  /*25a0*/  UISETP.NE.AND UP0, UPT, UR6, 0x4, UPT ;  /* 0x000000040600788c */ /* 0x000fc8000bf05270 */
[----:B------:R-:W-:Y:S02]  /*25b0*/  USEL UR5, URZ, 0x1, UP0 ;  /* 0x00000001ff057887 */ /* 0x000fe40008000000 */
[----:B------:R-:W-:-:S04]  /*25c0*/  USEL UR6, UR6, URZ, UP0 ;  /* 0x000000ff06067287 */ /* 0x000fc80008000000 */
[----:B------:R-:W-:Y:S01]  /*25d0*/  ULEA UR6, UR6, UR4, 0x3 ;  /* 0x0000000406067291 */ /* 0x000fe2000f8e18ff */
[----:B------:R-:W-:-:S04]  /*25e0*/  LOP3.LUT R2, R2, UR5, RZ, 0x3c, !PT ;  /* 0x0000000502027c12 */ /* 0x000fc8000f8e3cff */
[----:B------:R-:W-:Y:S01]  /*25f0*/  SHF.L.U32 R2, R2, 0x1f, RZ ;  /* 0x0000001f02027819 */ /* 0x000fe200000006ff */
[----:B-1--4-:R-:W-:-:S07]  /*2600*/  IMAD.U32 R0, RZ, RZ, UR6 ;  /* 0x00000006ff007e24 */ /* 0x012fce000f8e00ff */
.L_x_39:
[----:B-1----:R1:W2:Y:S02]  /*2610*/  SYNCS.PHASECHK.TRANS64.TRYWAIT P0, [R0+URZ], R2 ;  /* 0x00000002000075a7 */ /* 0x0022a400080011ff */
[----:B--2---:R-:W-:Y:S05]  /*2620*/  @!P0 NANOSLEEP.SYNCS 0x989680 ;  /* 0x009896800000895d */ /* 0x004fea0003900000 */
[----:B------:R-:W2:Y:S02]  /*2630*/  @!P0 SYNCS.PHASECHK.TRANS64 P0, [R0+URZ], R2 ;  /* 0x00000002000085a7 */ /* 0x000ea400080010ff */
[----:B--2---:R-:W-:Y:S05]  /*2640*/  @P0 EXIT ;  /* 0x000000000000094d */ /* 0x004fea0003800000 */
[----:B------:R-:W-:Y:S05]  /*2650*/  BRA `(.L_x_39) ;  /* 0xfffffffc00ec7947 */ /* 0x000fea000383ffff */
.L_x_17:
[----:B------:R-:W-:-:S04]  /*2660*/  UISETP.NE.AND UP1, UPT, UR37, URZ, UPT ;  /* 0x000000ff2500728c */ /* 0x000fc8000bf25270 */
[----:B------:R-:W-:-:S09]  /*2670*/  UISETP.NE.OR UP1, UPT, UR8, 0x1, UP1 ;  /* 0x000000010800788c */ /* 0x000fd20008f25670 */
[----:B------:R-:W-:Y:S05]  /*2680*/  BRA.U UP1, `(.L_x_40) ;  /* 0x0000000501487547 */ /* 0x000fea000b800000 */
[----:B------:R-:W-:Y:S01]  /*2690*/  ISETP.NE.AND P2, PT, R2, RZ, PT ;  /* 0x000000ff0200720c */ /* 0x000fe20003f45270 */
[----:B------:R-:W-:Y:S01]  /*26a0*/  IMAD.MOV.U32 R12, RZ, RZ, 0x1 ;  /* 0x00000001ff0c7424 */ /* 0x000fe200078e00ff */
[----:B------:R-:W-:Y:S02]  /*26b0*/  CS2R R10, SRZ ;  /* 0x00000000000a7805 */ /* 0x000fe4000001ff00 */
[----:B------:R-:W-:Y:S01]  /*26c0*/  CS2R R8, SRZ ;  /* 0x0000000000087805 */ /* 0x000fe2000001ff00 */
[----:B------:R-:W-:Y:S01]  /*26d0*/  UMOV UR4, 0x400 ;  /* 0x0000040000047882 */ /* 0x000fe20000000000 */
[----:B------:R-:W-:Y:S01]  /*26e0*/  UMOV UR6, URZ ;  /* 0x000000ff00067c82 */ /* 0x000fe20008000000 */
[----:B------:R-:W-:-:S12]  /*26f0*/  ULEA UR37, UR37, UR4, 0x18 ;  /* 0x0000000425257291 */ /* 0x000fd8000f8ec0ff */
.L_x_44:
[----:B------:R-:W-:Y:S02]  /*2700*/  LEA R0, R8, UR37, 0x3 ;  /* 0x0000002508007c11 */ /* 0x000fe4000f8e18ff */
[----:B------:R-:W-:-:S03]  /*2710*/  SHF.L.U32 R4, R9, 0x1f, RZ ;  /* 0x0000001f09047819 */ /* 0x000fc600000006ff */
[----:B------:R-:W-:Y:S01]  /*2720*/  VIADD R5, R0, 0xf0 ;  /* 0x000000f000057836 */ /* 0x000fe20000000000 */
[----:B------:R-:W1:Y:S02]  /*2730*/  SYNCS.PHASECHK.TRANS64.TRYWAIT P0, [R0+URZ+0xe0], R4 ;  /* 0x0000e004000075a7 */ /* 0x000e6400080011ff */
[----:B-1----:R-:W-:Y:S05]  /*2740*/  @!P0 BRA `(.L_x_41) ;  /* 0x0000005000b08947 */ /* 0x002fea0003800000 */
.L_x_125:
[----:B------:R-:W-:Y:S01]  /*2750*/  ULEA UR5, UR6, UR37, 0x3 ;  /* 0x0000002506057291 */ /* 0x000fe2000f8e18ff */
[----:B-1----:R-:W-:Y:S01]  /*2760*/  PRMT R0, RZ, 0x654, R5 ;  /* 0x00000654ff007816 */ /* 0x002fe20000000005 */
[----:B------:R-:W-:Y:S01]  /*2770*/  @!P2 IMAD.MOV.U32 R4, RZ, RZ, 0x10 ;  /* 0x00000010ff04a424 */ /* 0x000fe200078e00ff */
[----:B------:R-:W-:Y:S01]  /*2780*/  SHF.L.U32 R5, R12, 0x1f, RZ ;  /* 0x0000001f0c057819 */ /* 0x000fe200000006ff */
[----:B------:R-:W-:Y:S01]  /*2790*/  UIADD3 UR4, UPT, UPT, UR5, 0x80, URZ ;  /* 0x0000008005047890 */ /* 0x000fe2000fffe0ff */
[----:B------:R1:W-:Y:S05]  /*27a0*/  SYNCS.ARRIVE.TRANS64.RED.A1T0 RZ, [R0+URZ], RZ ;  /* 0x000000ff00ff79a7 */ /* 0x0003ea00081004ff */
[----:B------:R-:W-:Y:S01]  /*27b0*/  IMAD.U32 R6, RZ, RZ, UR4 ;  /* 0x00000004ff067e24 */ /* 0x000fe2000f8e00ff */
[----:B------:R-:W2:Y:S04]  /*27c0*/  SYNCS.PHASECHK.TRANS64.TRYWAIT P0, [UR5+0x90], R5 ;  /* 0x00009005ff0075a7 */ /* 0x000ea80008001105 */
[----:B------:R-:W-:Y:S01]  /*27d0*/  PRMT R6, R2, 0x654, R6 ;  /* 0x0000065402067816 */ /* 0x000fe20000000006 */
[----:B-12---:R-:W-:Y:S06]  /*27e0*/  @!P0 BRA `(.L_x_42) ;  /* 0x00000050009c8947 */ /* 0x006fec0003800000 */
.L_x_127:
[----:B------:R-:W-:Y:S01]  /*27f0*/  ULEA UR4, UR6, UR37, 0x4 ;  /* 0x0000002506047291 */ /* 0x000fe2000f8e20ff */
[----:B------:R-:W-:Y:S01]  /*2800*/  SEL R3, R6, R3, !P2 ;  /* 0x0000000306037207 */ /* 0x000fe20005000000 */
[----:B------:R-:W-:Y:S01]  /*2810*/  UIADD3 UR5, UPT, UPT, UR5, 0x80, URZ ;  /* 0x0000008005057890 */ /* 0x000fe2000fffe0ff */
[----:B-1----:R-:W-:Y:S01]  /*2820*/  LEA R0, R11, UR37, 0x3 ;  /* 0x000000250b007c11 */ /* 0x002fe2000f8e18ff */
[----:B------:R-:W-:Y:S01]  /*2830*/  UIADD3 UR4, UPT, UPT, UR4, 0x110, URZ ;  /* 0x0000011004047890 */ /* 0x000fe2000fffe0ff */
[----:B------:R1:W-:Y:S01]  /*2840*/  @!P2 SYNCS.ARRIVE.TRANS64.RED RZ, [R3+URZ], R4 ;  /* 0x0000000403ffa9a7 */ /* 0x0003e200080004ff */
[----:B------:R-:W-:Y:S01]  /*2850*/  UIADD3 UR6, UPT, UPT, UR6, 0x1, URZ ;  /* 0x0000000106067890 */ /* 0x000fe2000fffe0ff */
[----:B------:R-:W-:-:S03]  /*2860*/  VIADD R8, R8, 0x1 ;  /* 0x0000000108087836 */ /* 0x000fc60000000000 */
[----:B------:R-:W-:Y:S02]  /*2870*/  UISETP.NE.AND UP0, UPT, UR6, 0x2, UPT ;  /* 0x000000020600788c */ /* 0x000fe4000bf05270 */
[----:B------:R-:W-:Y:S01]  /*2880*/  ISETP.NE.AND P0, PT, R8, 0x2, PT ;  /* 0x000000020800780c */ /* 0x000fe20003f05270 */
[----:B------:R-:W-:Y:S06]  /*2890*/  UGETNEXTWORKID.BROADCAST [UR4], [UR5] ;  /* 0x00000000040073ca */ /* 0x000fec0008000100 */
[----:B------:R-:W-:Y:S02]  /*28a0*/  USEL UR4, URZ, 0x1, UP0 ;  /* 0x00000001ff047887 */ /* 0x000fe40008000000 */
[----:B------:R-:W-:-:S04]  /*28b0*/  USEL UR6, UR6, URZ, UP0 ;  /* 0x000000ff06067287 */ /* 0x000fc80008000000 */
[----:B------:R-:W-:Y:S02]  /*28c0*/  LOP3.LUT R12, R12, UR4, RZ, 0x3c, !PT ;  /* 0x000000040c0c7c12 */ /* 0x000fe4000f8e3cff */
[----:B-1----:R-:W-:-:S04]  /*28d0*/  SHF.L.U32 R4, R10, 0x1f, RZ ;  /* 0x0000001f0a047819 */ /* 0x002fc800000006ff */
[----:B------:R-:W1:Y:S02]  /*28e0*/  SYNCS.PHASECHK.TRANS64.TRYWAIT P1, [R0+URZ+0x80], R4 ;  /* 0x00008004000075a7 */ /* 0x000e6400080211ff */
[----:B-1----:R-:W-:Y:S05]  /*28f0*/  @!P1 BRA `(.L_x_43) ;  /* 0x0000005000709947 */ /* 0x002fea0003800000 */
.L_x_128:
[C---:B-1----:R-:W-:Y:S01]  /*2900*/  LEA R4, R11.reuse, UR37, 0x4 ;  /* 0x000000250b047c11 */ /* 0x042fe2000f8e20ff */
[----:B------:R-:W-:Y:S01]  /*2910*/  VIADD R0, R0, 0x90 ;  /* 0x0000009000007836 */ /* 0x000fe20000000000 */
[----:B------:R-:W-:Y:S01]  /*2920*/  SEL R8, R8, RZ, P0 ;  /* 0x000000ff08087207 */ /* 0x000fe20000000000 */
[----:B------:R-:W-:-:S03]  /*2930*/  VIADD R11, R11, 0x1 ;  /* 0x000000010b0b7836 */ /* 0x000fc60000000000 */
[----:B------:R-:W1:Y:S01]  /*2940*/  LDS.128 R4, [R4+0x110] ;  /* 0x0001100004047984 */ /* 0x000e620000000c00 */
[----:B------:R-:W-:Y:S02]  /*2950*/  PRMT R0, RZ, 0x654, R0 ;  /* 0x00000654ff007816 */ /* 0x000fe40000000000 */
[C---:B------:R-:W-:Y:S01]  /*2960*/  ISETP.NE.AND P1, PT, R11.reuse, 0x2, PT ;  /* 0x000000020b00780c */ /* 0x040fe20003f25270 */
[----:B------:R-:W-:Y:S01]  /*2970*/  @!PT LDS RZ, [RZ] ;  /* 0x00000000fffff984 */ /* 0x000fe20000000800 */
[----:B------:R-:W-:Y:S01]  /*2980*/  @!PT LDS RZ, [RZ] ;  /* 0x00000000fffff984 */ /* 0x000fe20000000800 */
[----:B------:R-:W-:Y:S01]  /*2990*/  @!PT LDS RZ, [RZ] ;  /* 0x00000000fffff984 */ /* 0x000fe20000000800 */
[----:B------:R-:W-:Y:S01]  /*29a0*/  @!PT LDS RZ, [RZ] ;  /* 0x00000000fffff984 */ /* 0x000fe20000000800 */
[----:B------:R2:W-:Y:S06]  /*29b0*/  MEMBAR.ALL.CTA ;  /* 0x0000000000007992 */ /* 0x0005ec0000008000 */
[----:B--2---:R-:W2:Y:S01]  /*29c0*/  FENCE.VIEW.ASYNC.S ;  /* 0x00000000000073c6 */ /* 0x004ea20000000000 */
[----:B------:R-:W-:Y:S01]  /*29d0*/  SEL R11, R11, RZ, P1 ;  /* 0x000000ff0b0b7207 */ /* 0x000fe20000800000 */
[----:B--2---:R2:W-:Y:S01]  /*29e0*/  SYNCS.ARRIVE.TRANS64.RED.A1T0 RZ, [R0+URZ], RZ ;  /* 0x000000ff00ff79a7 */ /* 0x0045e200081004ff */
[----:B-1----:R-:W-:-:S02]  /*29f0*/  LOP3.LUT P3, RZ, R6, 0x1, RZ, 0xc0, !PT ;  /* 0x0000000106ff7812 */ /* 0x002fc4000786c0ff */
[----:B------:R-:W-:-:S04]  /*2a00*/  SEL R4, RZ, 0x1, P1 ;  /* 0x00000001ff047807 */ /* 0x000fc80000800000 */
[----:B------:R-:W-:Y:S02]  /*2a10*/  LOP3.LUT R10, R10, R4, RZ, 0x3c, !PT ;  /* 0x000000040a0a7212 */ /* 0x000fe400078e3cff */
[----:B--2---:R-:W-:-:S04]  /*2a20*/  SEL R0, RZ, 0x1, P0 ;  /* 0x00000001ff007807 */ /* 0x004fc80000000000 */
[----:B------:R-:W-:Y:S01]  /*2a30*/  LOP3.LUT R9, R9, R0, RZ, 0x3c, !PT ;  /* 0x0000000009097212 */ /* 0x000fe200078e3cff */
[----:B------:R-:W-:Y:S06]  /*2a40*/  @P3 BRA `(.L_x_44) ;  /* 0xfffffffc002c3947 */ /* 0x000fec000383ffff */
[----:B------:R-:W-:Y:S01]  /*2a50*/  ULEA UR5, UR6, UR37, 0x3 ;  /* 0x0000002506057291 */ /* 0x000fe2000f8e18ff */
[----:B------:R-:W-:-:S08]  /*2a60*/  SHF.L.U32 R2, R12, 0x1f, RZ ;  /* 0x0000001f0c027819 */ /* 0x000fd000000006ff */
[----:B------:R-:W1:Y:S02]  /*2a70*/  SYNCS.PHASECHK.TRANS64 P0, [UR5+0x90], R2 ;  /* 0x00009002ff0075a7 */ /* 0x000e640008001005 */
[----:B-1----:R-:W-:Y:S05]  /*2a80*/  @P0 BRA `(.L_x_45) ;  /* 0x0000000000080947 */ /* 0x002fea0003800000 */
[----:B------:R-:W1:Y:S02]  /*2a90*/  SYNCS.PHASECHK.TRANS64.TRYWAIT P0, [UR5+0x90], R2 ;  /* 0x00009002ff0075a7 */ /* 0x000e640008001105 */
[----:B-1----:R-:W-:Y:S05]  /*2aa0*/  @!P0 BRA `(.L_x_46) ;  /* 0x0000005000188947 */ /* 0x002fea0003800000 */
.L_x_45:
[----:B------:R-:W-:-:S04]  /*2ab0*/  UIADD3 UR4, UPT, UPT, UR6, 0x1, URZ ;  /* 0x0000000106047890 */ /* 0x000fc8000fffe0ff */
[----:B------:R-:W-:-:S04]  /*2ac0*/  UISETP.NE.AND UP0, UPT, UR4, 0x2, UPT ;  /* 0x000000020400788c */ /* 0x000fc8000bf05270 */
[----:B------:R-:W-:Y:S02]  /*2ad0*/  USEL UR7, URZ, 0x1, UP0 ;  /* 0x00000001ff077887 */ /* 0x000fe40008000000 */
[----:B------:R-:W-:-:S04]  /*2ae0*/  USEL UR4, UR4, URZ, UP0 ;  /* 0x000000ff04047287 */ /* 0x000fc80008000000 */
[----:B------:R-:W-:Y:S01]  /*2af0*/  ULEA UR4, UR4, UR37, 0x3 ;  /* 0x0000002504047291 */ /* 0x000fe2000f8e18ff */
[----:B-1----:R-:W-:-:S04]  /*2b00*/  LOP3.LUT R2, R12, UR7, RZ, 0x3c, !PT ;  /* 0x000000070c027c12 */ /* 0x002fc8000f8e3cff */
[----:B------:R-:W-:-:S04]  /*2b10*/  SHF.L.U32 R0, R2, 0x1f, RZ ;  /* 0x0000001f02007819 */ /* 0x000fc800000006ff */
[----:B------:R-:W1:Y:S02]  /*2b20*/  SYNCS.PHASECHK.TRANS64 P0, [UR4+0x90], R0 ;  /* 0x00009000ff0075a7 */ /* 0x000e640008001004 */
[----:B-1----:R-:W-:Y:S05]  /*2b30*/  @P0 EXIT ;  /* 0x000000000000094d */ /* 0x002fea0003800000 */
[----:B------:R-:W-:Y:S02]  /*2b40*/  SHF.L.U32 R2, R2, 0x1f, RZ ;  /* 0x0000001f02027819 */ /* 0x000fe400000006ff */
[----:B------:R-:W-:-:S07]  /*2b50*/  MOV R0, UR4 ;  /* 0x0000000400007c02 */ /* 0x000fce0008000f00 */
.L_x_47:
[----:B-1----:R1:W2:Y:S02]  /*2b60*/  SYNCS.PHASECHK.TRANS64.TRYWAIT P0, [R0+URZ+0x90], R2 ;  /* 0x00009002000075a7 */ /* 0x0022a400080011ff */
[----:B--2---:R-:W-:Y:S05]  /*2b70*/  @!P0 NANOSLEEP.SYNCS 0x989680 ;  /* 0x009896800000895d */ /* 0x004fea0003900000 */
[----:B------:R-:W2:Y:S02]  /*2b80*/  @!P0 SYNCS.PHASECHK.TRANS64 P0, [R0+URZ+0x90], R2 ;  /* 0x00009002000085a7 */ /* 0x000ea400080010ff */
[----:B--2---:R-:W-:Y:S05]  /*2b90*/  @P0 EXIT ;  /* 0x000000000000094d */ /* 0x004fea0003800000 */
[----:B------:R-:W-:Y:S05]  /*2ba0*/  BRA `(.L_x_47) ;  /* 0xfffffffc00ec7947 */ /* 0x000fea000383ffff */
.L_x_40:
[----:B------:R-:W-:-:S09]  /*2bb0*/  UISETP.NE.AND UP1, UPT, UR8, URZ, UPT ;  /* 0x000000ff0800728c */ /* 0x000fd2000bf25270 */
[----:B------:R-:W-:Y:S05]  /*2bc0*/  BRA.U UP1, `(.L_x_48) ;  /* 0x0000001101247547 */ /* 0x000fea000b800000 */
[----:B------:R-:W-:Y:S01]  /*2bd0*/  UMOV UR4, 0x40 ;  /* 0x0000004000047882 */ /* 0x000fe20000000000 */
[----:B------:R-:W-:Y:S01]  /*2be0*/  NOP ;  /* 0x0000000000007918 */ /* 0x000fe20000000000 */
[----:B------:R-:W-:Y:S01]  /*2bf0*/  ULEA UR4, UR37, UR4, 0x18 ;  /* 0x0000000425047291 */ /* 0x000fe2000f8ec0ff */
[----:B------:R-:W-:Y:S02]  /*2c00*/  UMOV UR5, 0x400 ;  /* 0x0000040000057882 */ /* 0x000fe40000000000 */
[----:B------:R-:W-:-:S06]  /*2c10*/  ULEA UR37, UR37, UR5, 0x18 ;  /* 0x0000000525257291 */ /* 0x000fcc000f8ec0ff */
[----:B------:R-:W1:Y:S02]  /*2c20*/  LDS.U8 R0, [UR4+0x1c] ;  /* 0x00001c04ff007984 */ /* 0x000e640008000000 */
[----:B-1----:R-:W-:-:S13]  /*2c30*/  ISETP.NE.AND P0, PT, R0, RZ, PT ;  /* 0x000000ff0000720c */ /* 0x002fda0003f05270 */
[----:B------:R-:W-:Y:S05]  /*2c40*/  @P0 BRA `(.L_x_49) ;  /* 0x0000000000580947 */ /* 0x000fea0003800000 */
[----:B------:R-:W-:-:S13]  /*2c50*/  ELECT P0, URZ, PT ;  /* 0x0000000000ff782f */ /* 0x000fda0003800000 */
[----:B------:R-:W-:Y:S05]  /*2c60*/  @!P0 BRA `(.L_x_50) ;  /* 0x0000000000608947 */ /* 0x000fea0003800000 */
[----:B------:R-:W-:Y:S01]  /*2c70*/  UMOV UR5, 0x10 ;  /* 0x0000001000057882 */ /* 0x000fe20000000000 */
[----:B------:R-:W-:Y:S01]  /*2c80*/  HFMA2 R0, -RZ, RZ, 0, 5.9604644775390625e-08 ;  /* 0x00000001ff007431 */ /* 0x000fe200000001ff */
[----:B------:R-:W-:-:S03]  /*2c90*/  MOV R2, 0xffff ;  /* 0x0000ffff00027802 */ /* 0x000fc60000000f00 */
[----:B------:R-:W-:Y:S04]  /*2ca0*/  DEPBAR.LE SB1, 0x36 ;  /* 0x00009d800000791a */ /* 0x000fe80000000000 */
[----:B------:R-:W1:Y:S02]  /*2cb0*/  UTCATOMSWS.FIND_AND_SET.ALIGN UP0, UR5, UR5 ;  /* 0x00000005000575e3 */ /* 0x000e640008000800 */
[----:B-1----:R-:W-:Y:S01]  /*2cc0*/  MOV R3, UR5 ;  /* 0x0000000500037c02 */ /* 0x002fe20008000f00 */
[----:B------:R-:W-:Y:S06]  /*2cd0*/  BRA.U UP0, `(.L_x_51) ;  /* 0x0000000100187547 */ /* 0x000fec000b800000 */
.L_x_52:
[----:B------:R-:W-:Y:S05]  /*2ce0*/  NANOSLEEP 0x64 ;  /* 0x000000640000795d */ /* 0x000fea0003800000 */
[----:B------:R-:W-:-:S05]  /*2cf0*/  UMOV UR5, 0x10 ;  /* 0x0000001000057882 */ /* 0x000fca0000000000 */
[----:B------:R-:W-:Y:S04]  /*2d00*/  DEPBAR.LE SB1, 0x36 ;  /* 0x00009d800000791a */ /* 0x000fe80000000000 */
[----:B------:R-:W1:Y:S02]  /*2d10*/  UTCATOMSWS.FIND_AND_SET.ALIGN UP0, UR5, UR5 ;  /* 0x00000005000575e3 */ /* 0x000e640008000800 */
[----:B-1----:R-:W-:Y:S01]  /*2d20*/  MOV R3, UR5 ;  /* 0x0000000500037c02 */ /* 0x002fe20008000f00 */
[----:B------:R-:W-:Y:S05]  /*2d30*/  BRA.U !UP0, `(.L_x_52) ;  /* 0xfffffffd08e87547 */ /* 0x000fea000b83ffff */
.L_x_51:
[-C--:B------:R-:W-:Y:S02]  /*2d40*/  SHF.L.U32 R2, R2, R3.reuse, RZ ;  /* 0x0000000302027219 */ /* 0x080fe400000006ff */
[----:B------:R-:W-:Y:S01]  /*2d50*/  SHF.L.U32 R0, R0, R3, RZ ;  /* 0x0000000300007219 */ /* 0x000fe200000006ff */
[----:B------:R-:W-:Y:S02]  /*2d60*/  IMAD.SHL.U32 R3, R3, 0x20, RZ ;  /* 0x0000002003037824 */ /* 0x000fe400078e00ff */
[----:B------:R1:W-:Y:S04]  /*2d70*/  ATOMS.OR RZ, [UR4+0x14], R2 ;  /* 0x00001402ffff798c */ /* 0x0003e8000b000004 */
[----:B------:R1:W-:Y:S04]  /*2d80*/  ATOMS.OR RZ, [UR4+0x18], R0 ;  /* 0x00001800ffff798c */ /* 0x0003e8000b000004 */
[----:B------:R1:W-:Y:S01]  /*2d90*/  STS [UR37+0x130], R3 ;  /* 0x00013003ff007988 */ /* 0x0003e20008000825 */
[----:B------:R-:W-:Y:S05]  /*2da0*/  BRA `(.L_x_50) ;  /* 0x0000000000107947 */ /* 0x000fea0003800000 */
.L_x_49:
[----:B------:R-:W-:Y:S02]  /*2db0*/  MOV R0, 0xffffffff ;  /* 0xffffffff00007802 */ /* 0x000fe40000000f00 */
[----:B------:R-:W-:-:S03]  /*2dc0*/  MOV R2, 0x2df0 ;  /* 0x00002df000027802 */ /* 0x000fc60000000f00 */
[----:B------:R1:W-:Y:S04]  /*2dd0*/  STS [UR37+0x130], R0 ;  /* 0x00013000ff007988 */ /* 0x0003e80008000825 */
[----:B-1-3-5:R-:W-:Y:S05]  /*2de0*/  CALL.REL.NOINC `($__internal_1_$__cuda_sm10x_tcgen05_guardrail_trap_phase_invalid_during_alloc) ;  /* 0x0000005000ec7944 */ /* 0x02afea0003c00000 */
.L_x_50:
[----:B------:R-:W-:Y:S05]  /*2df0*/  WARPSYNC.ALL ;  /* 0x0000000000007948 */ /* 0x000fea0003800000 */
[----:B------:R-:W2:Y:S01]  /*2e00*/  S2UR UR5, SR_CgaCtaId ;  /* 0x00000000000579c3 */ /* 0x000ea20000008800 */
[----:B------:R-:W-:Y:S01]  /*2e10*/  UMOV UR4, 0x400 ;  /* 0x0000040000047882 */ /* 0x000fe20000000000 */
[----:B------:R-:W-:-:S06]  /*2e20*/  NOP ;  /* 0x0000000000007918 */ /* 0x000fcc0000000000 */
[----:B------:R-:W-:Y:S06]  /*2e30*/  BAR.ARV 0x6, 0xa0 ;  /* 0x0182800000007b1d */ /* 0x000fec0000002000 */
[----:B------:R-:W4:Y:S01]  /*2e40*/  LDCU UR7, c[0x0][0x38c] ;  /* 0x00007180ff0777ac */ /* 0x000f220008000800 */
[----:B------:R-:W-:Y:S01]  /*2e50*/  IMAD.MOV.U32 R11, RZ, RZ, 0x1 ;  /* 0x00000001ff0b7424 */ /* 0x000fe200078e00ff */
[----:B------:R-:W-:Y:S01]  /*2e60*/  CS2R R8, SRZ ;  /* 0x0000000000087805 */ /* 0x000fe2000001ff00 */
[----:B------:R-:W-:Y:S01]  /*2e70*/  IMAD.MOV.U32 R10, RZ, RZ, RZ ;  /* 0x000000ffff0a7224 */ /* 0x000fe200078e00ff */
[----:B------:R-:W3:Y:S01]  /*2e80*/  LDCU UR6, c[0x0][0x38c] ;  /* 0x00007180ff0677ac */ /* 0x000ee20008000800 */
[----:B------:R-:W-:Y:S01]  /*2e90*/  UMOV UR15, URZ ;  /* 0x000000ff000f7c82 */ /* 0x000fe20008000000 */
[----:B------:R-:W-:Y:S01]  /*2ea0*/  UMOV UR14, URZ ;  /* 0x000000ff000e7c82 */ /* 0x000fe20008000000 */
[----:B--2---:R-:W-:Y:S01]  /*2eb0*/  ULEA UR5, UR5, UR4, 0x18 ;  /* 0x0000000405057291 */ /* 0x004fe2000f8ec0ff */
[----:B------:R-:W-:Y:S01]  /*2ec0*/  UMOV UR32, 0x0 ;  /* 0x0000000000207882 */ /* 0x000fe20000000000 */
[----:B------:R-:W-:-:S02]  /*2ed0*/  UMOV UR33, 0x8100010 ;  /* 0x0810001000217882 */ /* 0x000fc40000000000 */
[----:B------:R-:W-:Y:S02]  /*2ee0*/  UIADD3 UR9, UPT, UPT, UR5, 0x6400, URZ ;  /* 0x0000640005097890 */ /* 0x000fe4000fffe0ff */
[----:B------:R-:W-:Y:S02]  /*2ef0*/  UIADD3 UR10, UPT, UPT, UR5, 0x26400, URZ ;  /* 0x00026400050a7890 */ /* 0x000fe4000fffe0ff */
[----:B----4-:R-:W-:Y:S01]  /*2f00*/  UIADD3 UR7, UPT, UPT, UR7, 0x7f, URZ ;  /* 0x0000007f07077890 */ /* 0x010fe2000fffe0ff */
[----:B-1----:R-:W1:Y:S01]  /*2f10*/  LDS R0, [UR5+0x130] ;  /* 0x00013005ff007984 */ /* 0x002e620008000800 */
[----:B------:R-:W-:Y:S02]  /*2f20*/  USHF.R.U32.HI UR9, URZ, 0x4, UR9 ;  /* 0x00000004ff097899 */ /* 0x000fe40008011609 */
[----:B------:R-:W-:Y:S02]  /*2f30*/  USHF.R.S32.HI UR4, URZ, 0x1f, UR7 ;  /* 0x0000001fff047899 */ /* 0x000fe40008011407 */
[----:B------:R-:W-:-:S02]  /*2f40*/  USHF.R.U32.HI UR10, URZ, 0x4, UR10 ;  /* 0x00000004ff0a7899 */ /* 0x000fc4000801160a */
[----:B------:R-:W-:Y:S02]  /*2f50*/  ULEA.HI UR4, UR4, UR7, URZ, 0x7 ;  /* 0x0000000704047291 */ /* 0x000fe4000f8f38ff */
[----:B------:R-:W-:Y:S02]  /*2f60*/  ULOP3.LUT UR9, UR9, 0x3fff, URZ, 0xc0, !UPT ;  /* 0x00003fff09097892 */ /* 0x000fe4000f8ec0ff */
[----:B------:R-:W-:Y:S02]  /*2f70*/  USHF.R.S32.HI UR4, URZ, 0x7, UR4 ;  /* 0x00000007ff047899 */ /* 0x000fe40008011404 */
[----:B------:R-:W-:Y:S02]  /*2f80*/  ULOP3.LUT UR10, UR10, 0x3fff, URZ, 0xc0, !UPT ;  /* 0x00003fff0a0a7892 */ /* 0x000fe4000f8ec0ff */
[----:B------:R-:W-:Y:S01]  /*2f90*/  UISETP.LT.AND UP0, UPT, UR4, 0x1, UPT ;  /* 0x000000010400788c */ /* 0x000fe2000bf01270 */
[----:B------:R-:W-:Y:S01]  /*2fa0*/  UMOV UR30, 0x0 ;  /* 0x00000000001e7882 */ /* 0x000fe20000000000 */
[----:B------:R-:W-:-:S02]  /*2fb0*/  UMOV UR31, 0x8100010 ;  /* 0x08100010001f7882 */ /* 0x000fc40000000000 */
[----:B------:R-:W-:Y:S01]  /*2fc0*/  USEL UR8, UR4, 0x1, !UP0 ;  /* 0x0000000104087887 */ /* 0x000fe2000c000000 */
[----:B------:R-:W-:Y:S01]  /*2fd0*/  UMOV UR28, 0x0 ;  /* 0x00000000001c7882 */ /* 0x000fe20000000000 */
[----:B------:R-:W-:Y:S01]  /*2fe0*/  UMOV UR29, 0x8100010 ;  /* 0x08100010001d7882 */ /* 0x000fe20000000000 */
[----:B------:R-:W-:Y:S01]  /*2ff0*/  UMOV UR26, 0x0 ;  /* 0x00000000001a7882 */ /* 0x000fe20000000000 */
[----:B------:R-:W-:Y:S01]  /*3000*/  UMOV UR27, 0x8100010 ;  /* 0x08100010001b7882 */ /* 0x000fe20000000000 */
[----:B------:R-:W-:Y:S01]  /*3010*/  UMOV UR24, 0x0 ;  /* 0x0000000000187882 */ /* 0x000fe20000000000 */
[----:B------:R-:W-:Y:S01]  /*3020*/  UMOV UR25, 0x8100010 ;  /* 0x0810001000197882 */ /* 0x000fe20000000000 */
[----:B------:R-:W-:Y:S01]  /*3030*/  UMOV UR22, 0x0 ;  /* 0x0000000000167882 */ /* 0x000fe20000000000 */
[----:B------:R-:W-:Y:S01]  /*3040*/  UMOV UR23, 0x8100010 ;  /* 0x0810001000177882 */ /* 0x000fe20000000000 */
[----:B------:R-:W-:Y:S02]  /*3050*/  ULOP3.LUT UR9, UR9, 0x10000, URZ, 0xfc, !UPT ;  /* 0x0001000009097892 */ /* 0x000fe4000f8efcff */
[----:B------:R-:W-:-:S02]  /*3060*/  ULOP3.LUT UR10, UR10, 0x10000, URZ, 0xfc, !UPT ;  /* 0x000100000a0a7892 */ /* 0x000fc4000f8efcff */
[----:B------:R-:W-:Y:S02]  /*3070*/  UIADD3 UR8, UPT, UPT, -UR8, URZ, URZ ;  /* 0x000000ff08087290 */ /* 0x000fe4000fffe1ff */
[----:B---3--:R-:W-:Y:S01]  /*3080*/  UISETP.GE.AND UP3, UPT, UR6, 0x1, UPT ;  /* 0x000000010600788c */ /* 0x008fe2000bf66270 */
[----:B------:R-:W-:Y:S01]  /*3090*/  UMOV UR20, 0x0 ;  /* 0x0000000000147882 */ /* 0x000fe20000000000 */
[----:B------:R-:W-:Y:S01]  /*30a0*/  UMOV UR21, 0x8100010 ;  /* 0x0810001000157882 */ /* 0x000fe20000000000 */
[----:B------:R-:W-:Y:S01]  /*30b0*/  UMOV UR18, 0x0 ;  /* 0x0000000000127882 */ /* 0x000fe20000000000 */
[----:B-1----:R-:W-:Y:S01]  /*30c0*/  R2UR UR16, R0 ;  /* 0x00000000001072ca */ /* 0x002fe200000e0000 */
[----:B------:R-:W-:-:S14]  /*30d0*/  UMOV UR19, 0x8100010 ;  /* 0x0810001000137882 */ /* 0x000fdc0000000000 */
.L_x_59:
[----:B------:R-:W-:Y:S02]  /*30e0*/  LEA R0, R10, UR5, 0x3 ;  /* 0x000000050a007c11 */ /* 0x000fe4000f8e18ff */
[----:B------:R-:W-:Y:S02]  /*30f0*/  SHF.L.U32 R2, R9, 0x1f, RZ ;  /* 0x0000001f09027819 */ /* 0x000fe400000006ff */
[----:B------:R-:W-:Y:S01]  /*3100*/  PLOP3.LUT P0, PT, PT, PT, UP3, 0x80, 0x8 ;  /* 0x000000000008781c */ /* 0x000fe20003f0f038 */
[----:B------:R-:W-:Y:S01]  /*3110*/  VIADD R3, R0, 0x90 ;  /* 0x0000009000037836 */ /* 0x000fe20000000000 */
[----:B-1----:R-:W1:Y:S02]  /*3120*/  SYNCS.PHASECHK.TRANS64.TRYWAIT P1, [R0+URZ+0x80], R2 ;  /* 0x00008002000075a7 */ /* 0x002e6400080211ff */
[----:B-1-3--:R-:W-:Y:S09]  /*3130*/  @!P1 BRA `(.L_x_53) ;  /* 0x00000048008c9947 */ /* 0x00aff20003800000 */
.L_x_130:
[----:B------:R-:W-:Y:S01]  /*3140*/  LEA R4, R10, UR5, 0x4 ;  /* 0x000000050a047c11 */ /* 0x000fe2000f8e20ff */
[----:B------:R-:W-:Y:S01]  /*3150*/  @UP3 ULEA UR7, UR14, UR5, 0x3 ;  /* 0x000000050e073291 */ /* 0x000fe2000f8e18ff */
[----:B------:R-:W-:Y:S01]  /*3160*/  PLOP3.LUT P2, PT, PT, PT, PT, 0x80, 0x8 ;  /* 0x000000000008781c */ /* 0x000fe20003f4f070 */
[----:B------:R-:W-:Y:S01]  /*3170*/  ULEA UR6, UR15, UR5, 0x3 ;  /* 0x000000050f067291 */ /* 0x000fe2000f8e18ff */
[----:B------:R-:W-:Y:S02]  /*3180*/  PRMT R3, RZ, 0x654, R3 ;  /* 0x00000654ff037816 */ /* 0x000fe40000000003 */
[----:B------:R-:W2:Y:S01]  /*3190*/  LDS.128 R4, [R4+0x110] ;  /* 0x0001100004047984 */ /* 0x000ea20000000c00 */
[----:B-1----:R-:W-:Y:S02]  /*31a0*/  @P0 SHF.L.U32 R2, R8, 0x1f, RZ ;  /* 0x0000001f08020819 */ /* 0x002fe400000006ff */
[----:B------:R-:W-:Y:S01]  /*31b0*/  SHF.L.U32 R0, R11, 0x1f, RZ ;  /* 0x0000001f0b007819 */ /* 0x000fe200000006ff */
[----:B------:R-:W-:Y:S01]  /*31c0*/  @!PT LDS RZ, [RZ] ;  /* 0x00000000fffff984 */ /* 0x000fe20000000800 */
[----:B------:R-:W-:Y:S01]  /*31d0*/  @!PT LDS RZ, [RZ] ;  /* 0x00000000fffff984 */ /* 0x000fe20000000800 */
[----:B------:R-:W-:Y:S01]  /*31e0*/  @!PT LDS RZ, [RZ] ;  /* 0x00000000fffff984 */ /* 0x000fe20000000800 */
[----:B------:R-:W-:Y:S01]  /*31f0*/  @!PT LDS RZ, [RZ] ;  /* 0x00000000fffff984 */ /* 0x000fe20000000800 */
[----:B------:R1:W-:Y:S06]  /*3200*/  MEMBAR.ALL.CTA ;  /* 0x0000000000007992 */ /* 0x0003ec0000008000 */
[----:B-1----:R-:W1:Y:S02]  /*3210*/  FENCE.VIEW.ASYNC.S ;  /* 0x00000000000073c6 */ /* 0x002e640000000000 */
[----:B-1----:R1:W-:Y:S01]  /*3220*/  SYNCS.ARRIVE.TRANS64.RED.A1T0 RZ, [R3+URZ], RZ ;  /* 0x000000ff03ff79a7 */ /* 0x0023e200081004ff */
[----:B------:R1:W3:Y:S01]  /*3230*/  @P0 SYNCS.PHASECHK.TRANS64.TRYWAIT P2, [UR7], R2 ;  /* 0x00000002ff0005a7 */ /* 0x0002e20008041107 */
[----:B------:R-:W-:Y:S01]  /*3240*/  ULEA UR7, UR15, UR16, 0x6 ;  /* 0x000000100f077291 */ /* 0x000fe2000f8e30ff */
[----:B--2---:R-:W-:Y:S01]  /*3250*/  LOP3.LUT P1, RZ, R6, 0x1, RZ, 0xc0, !PT ;  /* 0x0000000106ff7812 */ /* 0x004fe2000782c0ff */
[----:B------:R-:W2:Y:S02]  /*3260*/  SYNCS.PHASECHK.TRANS64.TRYWAIT P0, [UR6+0xc0], R0 ;  /* 0x0000c000ff0075a7 */ /* 0x000ea40008001106 */
[----:B-123--:R-:W-:Y:S10]  /*3270*/  @!P0 BRA `(.L_x_54) ;  /* 0x0000004800508947 */ /* 0x00eff40003800000 */
.L_x_132:
[----:B------:R-:W-:Y:S01]  /*3280*/  IADD3 R10, PT, PT, R10, 0x1, RZ ;  /* 0x000000010a0a7810 */ /* 0x000fe20007ffe0ff */
[----:B------:R-:W-:Y:S06]  /*3290*/  BRA.U !UP3, `(.L_x_55) ;  /* 0x000000050b107547 */ /* 0x000fec000b800000 */
[----:B------:R-:W-:Y:S01]  /*32a0*/  UPLOP3.LUT UP4, UPT, UPT, UPT, UPT, 0x40, 0x4 ;  /* 0x000000000004789c */ /* 0x000fe20003f8e870 */
[----:B------:R-:W-:Y:S01]  /*32b0*/  UMOV UR13, UR8 ;  /* 0x00000008000d7c82 */ /* 0x000fe20008000000 */
[----:B------:R-:W-:Y:S01]  /*32c0*/  UMOV UR12, UR4 ;  /* 0x00000004000c7c82 */ /* 0x000fe20008000000 */
[----:B------:R-:W-:-:S08]  /*32d0*/  UMOV UR17, UR14 ;  /* 0x0000000e00117c82 */ /* 0x000fd00008000000 */
.L_x_58:
[----:B------:R-:W-:Y:S02]  /*32e0*/  UIADD3 UR13, UPT, UPT, UR13, 0x1, URZ ;  /* 0x000000010d0d7890 */ /* 0x000fe4000fffe0ff */
[----:B--2---:R-:W-:Y:S02]  /*32f0*/  ULEA UR11, UR17, UR5, 0x3 ;  /* 0x00000005110b7291 */ /* 0x004fe4000f8e18ff */
[----:B------:R-:W-:Y:S01]  /*3300*/  UISETP.NE.AND UP0, UPT, UR13, URZ, UPT ;  /* 0x000000ff0d00728c */ /* 0x000fe2000bf05270 */
[----:B---3--:R-:W-:Y:S10]  /*3310*/  @P2 BRA `(.L_x_56) ;  /* 0x00000000000c2947 */ /* 0x008ff40003800000 */
[----:B-1----:R-:W-:Y:S04]  /*3320*/  SHF.L.U32 R2, R8, 0x1f, RZ ;  /* 0x0000001f08027819 */ /* 0x002fe800000006ff */
[----:B------:R-:W1:Y:S02]  /*3330*/  SYNCS.PHASECHK.TRANS64.TRYWAIT P0, [UR11], R2 ;  /* 0x00000002ff0075a7 */ /* 0x000e64000800110b */
[----:B-1----:R-:W-:Y:S05]  /*3340*/  @!P0 BRA `(.L_x_57) ;  /* 0x0000004800348947 */ /* 0x002fea0003800000 */
.L_x_56:
[----:B------:R-:W-:Y:S01]  /*3350*/  UISETP.NE.AND UP1, UPT, UR12, 0x1, UPT ;  /* 0x000000010c00788c */ /* 0x000fe2000bf25270 */
[----:B------:R-:W-:Y:S01]  /*3360*/  PLOP3.LUT P2, PT, PT, PT, PT, 0x80, 0x8 ;  /* 0x000000000008781c */ /* 0x000fe20003f4f070 */
[----:B------:R-:W-:Y:S02]  /*3370*/  UIADD3 UR14, UPT, UPT, UR17, 0x1, URZ ;  /* 0x00000001110e7890 */ /* 0x000fe4000fffe0ff */
[----:B------:R-:W-:Y:S02]  /*3380*/  ULEA UR64, UR17, UR10, 0xa ;  /* 0x0000000a11407291 */ /* 0x000fe4000f8e50ff */
[----:B------:R-:W-:Y:S01]  /*3390*/  UISETP.NE.AND UP2, UPT, UR14, 0x4, UPT ;  /* 0x000000040e00788c */ /* 0x000fe2000bf45270 */
[----:B------:R-:W-:Y:S01]  /*33a0*/  PLOP3.LUT P0, PT, PT, PT, UP1, 0x80, 0x8 ;  /* 0x000000000008781c */ /* 0x000fe20003f0f018 */
[----:B------:R-:W-:Y:S02]  /*33b0*/  ULEA UR62, UR17, UR9, 0xb ;  /* 0x00000009113e7291 */ /* 0x000fe4000f8e58ff */
[----:B------:R-:W-:Y:S02]  /*33c0*/  USEL UR35, URZ, 0x1, UP2 ;  /* 0x00000001ff237887 */ /* 0x000fe40009000000 */
[----:B------:R-:W-:Y:S02]  /*33d0*/  USEL UR14, UR14, URZ, UP2 ;  /* 0x000000ff0e0e7287 */ /* 0x000fe40009000000 */
[----:B------:R-:W-:Y:S02]  /*33e0*/  UIADD3 UR60, UPT, UPT, UR64, 0x2, URZ ;  /* 0x00000002403c7890 */ /* 0x000fe4000fffe0ff */
[----:B------:R-:W-:Y:S01]  /*33f0*/  @UP1 ULEA UR34, UR14, UR5, 0x3 ;  /* 0x000000050e221291 */ /* 0x000fe2000f8e18ff */
[----:B------:R-:W-:Y:S01]  /*3400*/  LOP3.LUT R8, R8, UR35, RZ, 0x3c, !PT ;  /* 0x0000002308087c12 */ /* 0x000fe2000f8e3cff */
[----:B------:R-:W-:Y:S02]  /*3410*/  UIADD3 UR58, UPT, UPT, UR62, 0x2, URZ ;  /* 0x000000023e3a7890 */ /* 0x000fe4000fffe0ff */
[----:B------:R-:W-:Y:S01]  /*3420*/  UIADD3 UR56, UPT, UPT, UR64, 0x4, URZ ;  /* 0x0000000440387890 */ /* 0x000fe2000fffe0ff */
[----:B-1----:R-:W-:Y:S01]  /*3430*/  @P0 SHF.L.U32 R0, R8, 0x1f, RZ ;  /* 0x0000001f08000819 */ /* 0x002fe200000006ff */
[----:B------:R-:W-:Y:S02]  /*3440*/  UIADD3 UR54, UPT, UPT, UR62, 0x4, URZ ;  /* 0x000000043e367890 */ /* 0x000fe4000fffe0ff */
[----:B------:R-:W-:Y:S01]  /*3450*/  UIADD3 UR52, UPT, UPT, UR64, 0x6, URZ ;  /* 0x0000000640347890 */ /* 0x000fe2000fffe0ff */
[----:B------:R2:W3:Y:S01]  /*3460*/  @P0 SYNCS.PHASECHK.TRANS64.TRYWAIT P2, [UR34], R0 ;  /* 0x00000000ff0005a7 */ /* 0x0004e20008041122 */
[----:B------:R-:W-:Y:S02]  /*3470*/  UIADD3 UR50, UPT, UPT, UR62, 0x6, URZ ;  /* 0x000000063e327890 */ /* 0x000fe4000fffe0ff */
        /* <DEDUP_REMOVED lines=9> */
[----:B------:R-:W-:Y:S01]  /*3510*/  UIADD3 UR12, UPT, UPT, UR12, -0x1, URZ ;  /* 0xffffffff0c0c7890 */ /* 0x000fe2000fffe0ff */
[----:B------:R-:W-:Y:S01]  /*3520*/  UMOV UR65, 0x40004040 ;  /* 0x4000404000417882 */ /* 0x000fe20000000000 */
[----:B------:R-:W-:Y:S01]  /*3530*/  UMOV UR63, 0x40004040 ;  /* 0x40004040003f7882 */ /* 0x000fe20000000000 */
[----:B------:R-:W-:Y:S01]  /*3540*/  UMOV UR61, 0x40004040 ;  /* 0x40004040003d7882 */ /* 0x000fe20000000000 */
[----:B------:R2:W-:Y:S01]  /*3550*/  UTCHMMA gdesc[UR62], gdesc[UR64], tmem[UR7], tmem[UR32], idesc[UR33], UP4 ;  /* 0x00ff20403e0075ea */ /* 0x0005e2000a000007 */
[----:B------:R-:W-:Y:S01]  /*3560*/  UPLOP3.LUT UP4, UPT, UPT, UPT, UPT, 0x80, 0x8 ;  /* 0x000000000008789c */ /* 0x000fe20003f8f070 */
[----:B------:R-:W-:Y:S01]  /*3570*/  UMOV UR59, 0x40004040 ;  /* 0x40004040003b7882 */ /* 0x000fe20000000000 */
[----:B------:R-:W-:Y:S01]  /*3580*/  UMOV UR57, 0x40004040 ;  /* 0x4000404000397882 */ /* 0x000fe20000000000 */
[----:B------:R2:W-:Y:S01]  /*3590*/  UTCHMMA gdesc[UR58], gdesc[UR60], tmem[UR7], tmem[UR30], idesc[UR31], UPT ;  /* 0x00ff1e3c3a0075ea */ /* 0x0005e2000b800007 */
        /* <DEDUP_REMOVED lines=14> */
[----:B------:R-:W-:Y:S01]  /*3680*/  UMOV UR35, 0x40004040 ;  /* 0x4000404000237882 */ /* 0x000fe20000000000 */
[----:B------:R2:W-:Y:S01]  /*3690*/  UTCHMMA gdesc[UR38], gdesc[UR40], tmem[UR7], tmem[UR20], idesc[UR21], UPT ;  /* 0x00ff1428260075ea */ /* 0x0005e2000b800007 */
[----:B------:R2:W-:Y:S01]  /*36a0*/  UTCHMMA gdesc[UR34], gdesc[UR36], tmem[UR7], tmem[UR18], idesc[UR19], UPT ;  /* 0x00ff1224220075ea */ /* 0x0005e2000b800007 */
[----:B------:R2:W-:Y:S01]  /*36b0*/  UTCBAR [UR11], URZ ;  /* 0x000000ff0b0073e9 */ /* 0x0005e200080000ff */
[----:B------:R-:W-:Y:S01]  /*36c0*/  UMOV UR17, UR14 ;  /* 0x0000000e00117c82 */ /* 0x000fe20008000000 */
[----:B------:R-:W-:Y:S05]  /*36d0*/  BRA.U UP0, `(.L_x_58) ;  /* 0xfffffffd00007547 */ /* 0x000fea000b83ffff */
.L_x_55:
[----:B------:R-:W-:Y:S01]  /*36e0*/  UIADD3 UR15, UPT, UPT, UR15, 0x1, URZ ;  /* 0x000000010f0f7890 */ /* 0x000fe2000fffe0ff */
[C---:B------:R-:W-:Y:S01]  /*36f0*/  ISETP.NE.AND P0, PT, R10.reuse, 0x2, PT ;  /* 0x000000020a00780c */ /* 0x040fe20003f05270 */
[----:B--2---:R-:W-:Y:S02]  /*3700*/  UIADD3 UR7, UPT, UPT, UR6, 0xa0, URZ ;  /* 0x000000a006077890 */ /* 0x004fe4000fffe0ff */
[----:B------:R-:W-:Y:S01]  /*3710*/  UISETP.NE.AND UP0, UPT, UR15, 0x4, UPT ;  /* 0x000000040f00788c */ /* 0x000fe2000bf05270 */
[----:B-1----:R-:W-:Y:S02]  /*3720*/  SEL R0, RZ, 0x1, P0 ;  /* 0x00000001ff007807 */ /* 0x002fe40000000000 */
[----:B------:R-:W-:Y:S01]  /*3730*/  SEL R10, R10, RZ, P0 ;  /* 0x000000ff0a0a7207 */ /* 0x000fe20000000000 */
[----:B------:R-:W-:Y:S01]  /*3740*/  USEL UR6, URZ, 0x1, UP0 ;  /* 0x00000001ff067887 */ /* 0x000fe20008000000 */
[----:B------:R-:W-:Y:S01]  /*3750*/  LOP3.LUT R9, R9, R0, RZ, 0x3c, !PT ;  /* 0x0000000009097212 */ /* 0x000fe200078e3cff */
[----:B------:R-:W-:Y:S01]  /*3760*/  USEL UR15, UR15, URZ, UP0 ;  /* 0x000000ff0f0f7287 */ /* 0x000fe20008000000 */
[----:B------:R1:W-:Y:S03]  /*3770*/  UTCBAR [UR7], URZ ;  /* 0x000000ff070073e9 */ /* 0x0003e600080000ff */
[----:B------:R-:W-:Y:S01]  /*3780*/  LOP3.LUT R11, R11, UR6, RZ, 0x3c, !PT ;  /* 0x000000060b0b7c12 */ /* 0x000fe2000f8e3cff */
[----:B------:R-:W-:Y:S07]  /*3790*/  @P1 BRA `(.L_x_59) ;  /* 0xfffffff800501947 */ /* 0x000fee000383ffff */
[----:B------:R-:W2:Y:S01]  /*37a0*/  S2UR UR4, SR_CgaCtaId ;  /* 0x00000000000479c3 */ /* 0x000ea20000008800 */
[----:B------:R-:W-:Y:S01]  /*37b0*/  ELECT P0, URZ, PT ;  /* 0x0000000000ff782f */ /* 0x000fe20003800000 */
[----:B------:R-:W-:Y:S01]  /*37c0*/  IMAD.MOV.U32 R0, RZ, RZ, 0x1 ;  /* 0x00000001ff007424 */ /* 0x000fe200078e00ff */
[----:B------:R-:W-:Y:S01]  /*37d0*/  UIADD3 UR5, UPT, UPT, UR5, 0xc0, URZ ;  /* 0x000000c005057890 */ /* 0x000fe2000fffe0ff */
[----:B------:R-:W-:Y:S01]  /*37e0*/  SHF.L.U32 R2, R11, 0x1f, RZ ;  /* 0x0000001f0b027819 */ /* 0x000fe200000006ff */
[----:B------:R-:W-:-:S03]  /*37f0*/  UMOV UR6, 0x40 ;  /* 0x0000004000067882 */ /* 0x000fc60000000000 */
[----:B------:R-:W-:Y:S01]  /*3800*/  UVIRTCOUNT.DEALLOC.SMPOOL 0x80 ;  /* 0x000000800000784c */ /* 0x000fe20000000000 */
[----:B--2---:R-:W-:Y:S02]  /*3810*/  ULEA UR4, UR4, UR6, 0x18 ;  /* 0x0000000604047291 */ /* 0x004fe4000f8ec0ff */
[----:B------:R-:W-:-:S07]  /*3820*/  ULEA UR6, UR15, UR5, 0x3 ;  /* 0x000000050f067291 */ /* 0x000fce000f8e18ff */
[----:B------:R2:W-:Y:S02]  /*3830*/  @P0 STS.U8 [UR4+0x1c], R0 ;  /* 0x00001c00ff000988 */ /* 0x0005e40008000004 */
[----:B------:R-:W4:Y:S02]  /*3840*/  SYNCS.PHASECHK.TRANS64.TRYWAIT P0, [UR6], R2 ;  /* 0x00000002ff0075a7 */ /* 0x000f240008001106 */
[----:B--2-4-:R-:W-:Y:S05]  /*3850*/  @!P0 BRA `(.L_x_60) ;  /* 0x0000004400088947 */ /* 0x014fea0003800000 */
.L_x_135:
[----:B-1----:R-:W-:-:S04]  /*3860*/  UIADD3 UR7, UPT, UPT, UR15, 0x1, URZ ;  /* 0x000000010f077890 */ /* 0x002fc8000fffe0ff */
[----:B------:R-:W-:-:S04]  /*3870*/  UISETP.NE.AND UP0, UPT, UR7, 0x4, UPT ;  /* 0x000000040700788c */ /* 0x000fc8000bf05270 */
[----:B------:R-:W-:Y:S02]  /*3880*/  USEL UR8, URZ, 0x1, UP0 ;  /* 0x00000001ff087887 */ /* 0x000fe40008000000 */
[----:B------:R-:W-:-:S04]  /*3890*/  USEL UR7, UR7, URZ, UP0 ;  /* 0x000000ff07077287 */ /* 0x000fc80008000000 */
[----:B------:R-:W-:Y:S01]  /*38a0*/  ULEA UR6, UR7, UR5, 0x3 ;  /* 0x0000000507067291 */ /* 0x000fe2000f8e18ff */
[----:B--2---:R-:W-:-:S04]  /*38b0*/  LOP3.LUT R2, R11, UR8, RZ, 0x3c, !PT ;  /* 0x000000080b027c12 */ /* 0x004fc8000f8e3cff */
[----:B------:R-:W-:-:S04]  /*38c0*/  SHF.L.U32 R3, R2, 0x1f, RZ ;  /* 0x0000001f02037819 */ /* 0x000fc800000006ff */
[----:B------:R-:W1:Y:S02]  /*38d0*/  SYNCS.PHASECHK.TRANS64.TRYWAIT P0, [UR6], R3 ;  /* 0x00000003ff0075a7 */ /* 0x000e640008001106 */
[----:B-1----:R-:W-:Y:S05]  /*38e0*/  @!P0 BRA `(.L_x_61) ;  /* 0x0000004000fc8947 */ /* 0x002fea0003800000 */
.L_x_137:
        /* <DEDUP_REMOVED lines=9> */
.L_x_139:
[----:B------:R-:W-:-:S04]  /*3980*/  UIADD3 UR7, UPT, UPT, UR7, 0x1, URZ ;  /* 0x0000000107077890 */ /* 0x000fc8000fffe0ff */
[----:B------:R-:W-:-:S04]  /*3990*/  UISETP.NE.AND UP0, UPT, UR7, 0x4, UPT ;  /* 0x000000040700788c */ /* 0x000fc8000bf05270 */
[----:B------:R-:W-:Y:S02]  /*39a0*/  USEL UR6, URZ, 0x1, UP0 ;  /* 0x00000001ff067887 */ /* 0x000fe40008000000 */
[----:B------:R-:W-:-:S04]  /*39b0*/  USEL UR7, UR7, URZ, UP0 ;  /* 0x000000ff07077287 */ /* 0x000fc80008000000 */
[----:B------:R-:W-:Y:S01]  /*39c0*/  ULEA UR7, UR7, UR5, 0x3 ;  /* 0x0000000507077291 */ /* 0x000fe2000f8e18ff */
[----:B------:R-:W-:-:S04]  /*39d0*/  LOP3.LUT R2, R2, UR6, RZ, 0x3c, !PT ;  /* 0x0000000602027c12 */ /* 0x000fc8000f8e3cff */
[----:B------:R-:W-:-:S04]  /*39e0*/  SHF.L.U32 R2, R2, 0x1f, RZ ;  /* 0x0000001f02027819 */ /* 0x000fc800000006ff */
[----:B------:R-:W2:Y:S02]  /*39f0*/  SYNCS.PHASECHK.TRANS64.TRYWAIT P0, [UR7], R2 ;  /* 0x00000002ff0075a7 */ /* 0x000ea40008001107 */
[----:B--2---:R-:W-:Y:S05]  /*3a00*/  @!P0 BRA `(.L_x_63) ;  /* 0x0000004000e48947 */ /* 0x004fea0003800000 */
.L_x_141:
[----:B------:R-:W-:Y:S01]  /*3a10*/  NOP ;  /* 0x0000000000007918 */ /* 0x000fe20000000000 */
[----:B-1----:R-:W1:Y:S01]  /*3a20*/  LDS R0, [UR4+0x14] ;  /* 0x00001404ff007984 */ /* 0x002e620008000800 */
[----:B------:R-:W-:Y:S01]  /*3a30*/  ULOP3.LUT UR6, UR16, 0xffff, URZ, 0xc0, !UPT ;  /* 0x0000ffff10067892 */ /* 0x000fe2000f8ec0ff */
[----:B------:R-:W-:Y:S01]  /*3a40*/  UMOV UR8, 0xffff ;  /* 0x0000ffff00087882 */ /* 0x000fe20000000000 */
[----:B------:R-:W-:Y:S02]  /*3a50*/  UMOV UR5, 0x1 ;  /* 0x0000000100057882 */ /* 0x000fe40000000000 */
[----:B------:R-:W-:-:S04]  /*3a60*/  USHF.R.U32.HI UR6, URZ, 0x5, UR6 ;  /* 0x00000005ff067899 */ /* 0x000fc80008011606 */
[----:B------:R-:W-:Y:S02]  /*3a70*/  USHF.L.U32 UR8, UR8, UR6, URZ ;  /* 0x0000000608087299 */ /* 0x000fe400080006ff */
[----:B------:R-:W-:-:S04]  /*3a80*/  USHF.L.U32 UR5, UR5, UR6, URZ ;  /* 0x0000000605057299 */ /* 0x000fc800080006ff */
[----:B-1----:R-:W-:-:S04]  /*3a90*/  LOP3.LUT R0, R0, UR8, RZ, 0xc0, !PT ;  /* 0x0000000800007c12 */ /* 0x002fc8000f8ec0ff */
[----:B------:R-:W-:-:S13]  /*3aa0*/  ISETP.NE.AND P0, PT, R0, UR8, PT ;  /* 0x0000000800007c0c */ /* 0x000fda000bf05270 */
[----:B------:R-:W-:Y:S05]  /*3ab0*/  @P0 BRA `(.L_x_64) ;  /* 0x0000000000580947 */ /* 0x000fea0003800000 */
[----:B------:R-:W1:Y:S02]  /*3ac0*/  LDS R0, [UR4+0x18] ;  /* 0x00001804ff007984 */ /* 0x000e640008000800 */
[----:B-1----:R-:W-:-:S04]  /*3ad0*/  LOP3.LUT R0, R0, UR5, RZ, 0xc0, !PT ;  /* 0x0000000500007c12 */ /* 0x002fc8000f8ec0ff */
[----:B------:R-:W-:-:S13]  /*3ae0*/  ISETP.NE.AND P0, PT, R0, UR5, PT ;  /* 0x0000000500007c0c */ /* 0x000fda000bf05270 */
[----:B------:R-:W-:Y:S05]  /*3af0*/  @P0 BRA `(.L_x_65) ;  /* 0x00000000003c0947 */ /* 0x000fea0003800000 */
[----:B------:R-:W1:Y:S01]  /*3b00*/  S2R R2, SR_LANEID ;  /* 0x0000000000027919 */ /* 0x000e620000000000 */
[----:B------:R-:W-:Y:S01]  /*3b10*/  ULOP3.LUT UR8, URZ, UR8, URZ, 0x33, !UPT ;  /* 0x00000008ff087292 */ /* 0x000fe2000f8e33ff */
[----:B------:R-:W-:Y:S02]  /*3b20*/  VOTEU.ANY UR7, UPT, PT ;  /* 0x0000000000077886 */ /* 0x000fe400038e0100 */
[----:B------:R-:W-:-:S03]  /*3b30*/  UFLO.U32 UR7, UR7 ;  /* 0x00000007000772bd */ /* 0x000fc600080e0000 */
[----:B------:R-:W-:-:S04]  /*3b40*/  IMAD.U32 R0, RZ, RZ, UR8 ;  /* 0x00000008ff007e24 */ /* 0x000fc8000f8e00ff */
[----:B------:R2:W4:Y:S02]  /*3b50*/  REDUX UR6, R0 ;  /* 0x00000000000673c4 */ /* 0x0005240000000000 */
[----:B------:R1:W-:Y:S02]  /*3b60*/  UTCATOMSWS.AND URZ, UR8 ;  /* 0x0000000800ff79e3 */ /* 0x0003e40008000000 */
[----:B-1----:R-:W-:Y:S02]  /*3b70*/  ISETP.EQ.U32.AND P0, PT, R2, UR7, PT ;  /* 0x0000000702007c0c */ /* 0x002fe4000bf02070 */
[----:B--2---:R-:W-:Y:S02]  /*3b80*/  LOP3.LUT R0, RZ, UR5, RZ, 0x33, !PT ;  /* 0x00000005ff007c12 */ /* 0x004fe4000f8e33ff */
[----:B----4-:R-:W-:Y:S02]  /*3b90*/  MOV R2, UR6 ;  /* 0x0000000600027c02 */ /* 0x010fe40008000f00 */
[----:B------:R-:W1:Y:S07]  /*3ba0*/  REDUX UR5, R0 ;  /* 0x00000000000573c4 */ /* 0x000e6e0000000000 */
[----:B------:R2:W-:Y:S01]  /*3bb0*/  @P0 ATOMS.AND RZ, [UR4+0x14], R2 ;  /* 0x00001402ffff098c */ /* 0x0005e2000a800004 */
[----:B-1----:R-:W-:-:S05]  /*3bc0*/  IMAD.U32 R0, RZ, RZ, UR5 ;  /* 0x00000005ff007e24 */ /* 0x002fca000f8e00ff */
[----:B------:R2:W-:Y:S01]  /*3bd0*/  @P0 ATOMS.AND RZ, [UR4+0x18], R0 ;  /* 0x00001800ffff098c */ /* 0x0005e2000a800004 */
[----:B------:R-:W-:Y:S05]  /*3be0*/  BRA `(.L_x_66) ;  /* 0x0000000000147947 */ /* 0x000fea0003800000 */
.L_x_65:
[----:B------:R-:W-:Y:S02]  /*3bf0*/  MOV R2, 0x3c10 ;  /* 0x00003c1000027802 */ /* 0x000fe40000000f00 */
[----:B---3-5:R-:W-:Y:S05]  /*3c00*/  CALL.REL.NOINC `($__internal_0_$__cuda_sm10x_tcgen05_guardrail_trap_col_being_dealloced_not_returned_by_alloc) ;  /* 0x0000004400587944 */ /* 0x028fea0003c00000 */
[----:B------:R-:W-:Y:S05]  /*3c10*/  BRA `(.L_x_66) ;  /* 0x0000000000087947 */ /* 0x000fea0003800000 */
.L_x_64:
[----:B------:R-:W-:Y:S02]  /*3c20*/  MOV R2, 0x3c40 ;  /* 0x00003c4000027802 */ /* 0x000fe40000000f00 */
[----:B---3-5:R-:W-:Y:S05]  /*3c30*/  CALL.REL.NOINC `($__internal_2_$__cuda_sm10x_tcgen05_guardrail_trap_unallocated_columns_being_dealloced) ;  /* 0x0000004400647944 */ /* 0x028fea0003c00000 */
.L_x_66:
[----:B------:R-:W-:Y:S01]  /*3c40*/  NOP ;  /* 0x0000000000007918 */ /* 0x000fe20000000000 */
[----:B------:R-:W-:Y:S05]  /*3c50*/  EXIT ;  /* 0x000000000000794d */ /* 0x000fea0003800000 */
.L_x_48:
[----:B------:R-:W-:-:S09]  /*3c60*/  UISETP.NE.OR UP2, UPT, UR8, 0x3, !UP2 ;  /* 0x000000030800788c */ /* 0x000fd2000d745670 */
[----:B------:R-:W-:Y:S05]  /*3c70*/  BRA.U UP2, `(.L_x_67) ;  /* 0x0000000d02b07547 */ /* 0x000fea000b800000 */
[----:B------:R-:W1:Y:S01]  /*3c80*/  LDC R0, c[0x0][0xb30] ;  /* 0x0002cc00ff007b82 */ /* 0x000e620000000800 */
[----:B------:R-:W2:Y:S01]  /*3c90*/  LDCU.64 UR8, c[0x0][0x888] ;  /* 0x00011100ff0877ac */ /* 0x000ea20008000a00 */
[----:B------:R-:W-:Y:S02]  /*3ca0*/  HFMA2 R27, -RZ, RZ, 0, 0 ;  /* 0x00000000ff1b7431 */ /* 0x000fe400000001ff */
[----:B------:R-:W-:Y:S01]  /*3cb0*/  IMAD.MOV.U32 R29, RZ, RZ, 0x1 ;  /* 0x00000001ff1d7424 */ /* 0x000fe200078e00ff */
[----:B------:R-:W-:Y:S01]  /*3cc0*/  MOV R25, 0x2000 ;  /* 0x0000200000197802 */ /* 0x000fe20000000f00 */
[----:B------:R-:W4:Y:S01]  /*3cd0*/  LDCU.64 UR4, c[0x0][0x890] ;  /* 0x00011200ff0477ac */ /* 0x000f220008000a00 */
[----:B------:R-:W-:Y:S01]  /*3ce0*/  IMAD.MOV.U32 R28, RZ, RZ, RZ ;  /* 0x000000ffff1c7224 */ /* 0x000fe200078e00ff */
[----:B------:R-:W3:Y:S01]  /*3cf0*/  LDC R24, c[0x0][0x370] ;  /* 0x0000dc00ff187b82 */ /* 0x000ee20000000800 */
[----:B------:R-:W-:Y:S01]  /*3d00*/  UMOV UR7, 0x400 ;  /* 0x0000040000077882 */ /* 0x000fe20000000000 */
[----:B------:R-:W-:-:S02]  /*3d10*/  UPLOP3.LUT UP1, UPT, UPT, UPT, UPT, 0x40, 0x4 ;  /* 0x000000000004789c */ /* 0x000fc40003f2e870 */
[----:B------:R-:W-:Y:S01]  /*3d20*/  ULEA UR7, UR37, UR7, 0x18 ;  /* 0x0000000725077291 */ /* 0x000fe2000f8ec0ff */
[----:B------:R-:W-:-:S03]  /*3d30*/  UMOV UR13, URZ ;  /* 0x000000ff000d7c82 */ /* 0x000fc60008000000 */
[----:B------:R-:W3:Y:S01]  /*3d40*/  LDC R3, c[0x0][0xb0c] ;  /* 0x0002c300ff037b82 */ /* 0x000ee20000000800 */
[----:B--2---:R-:W-:Y:S02]  /*3d50*/  UISETP.NE.U32.AND UP3, UPT, UR8, URZ, UPT ;  /* 0x000000ff0800728c */ /* 0x004fe4000bf65070 */
[----:B----4-:R-:W-:-:S05]  /*3d60*/  UISETP.NE.U32.AND UP4, UPT, UR4, URZ, UPT ;  /* 0x000000ff0400728c */ /* 0x010fca000bf85070 */
[----:B------:R-:W2:Y:S01]  /*3d70*/  LDC R18, c[0x0][0xb20] ;  /* 0x0002c800ff127b82 */ /* 0x000ea20000000800 */
[----:B-1----:R-:W-:Y:S01]  /*3d80*/  ISETP.NE.AND P1, PT, R0, 0x1, PT ;  /* 0x000000010000780c */ /* 0x002fe20003f25270 */
[----:B------:R-:W-:Y:S02]  /*3d90*/  UISETP.NE.AND.EX UP3, UPT, UR9, URZ, UPT, UP3 ;  /* 0x000000ff0900728c */ /* 0x000fe4000bf65330 */
[----:B------:R-:W-:-:S04]  /*3da0*/  UISETP.NE.AND.EX UP4, UPT, UR5, URZ, UPT, UP4 ;  /* 0x000000ff0500728c */ /* 0x000fc8000bf85340 */
[----:B------:R-:W1:Y:S08]  /*3db0*/  LDC.64 R30, c[0x0][0x348] ;  /* 0x0000d200ff1e7b82 */ /* 0x000e700000000a00 */
[----:B------:R-:W4:Y:S08]  /*3dc0*/  LDC.64 R16, c[0x0][0xb10] ;  /* 0x0002c400ff107b82 */ /* 0x000f300000000a00 */
[----:B------:R-:W1:Y:S08]  /*3dd0*/  LDC.64 R6, c[0x0][0xb18] ;  /* 0x0002c600ff067b82 */ /* 0x000e700000000a00 */
[----:B------:R-:W1:Y:S08]  /*3de0*/  LDC.64 R4, c[0x0][0xb28] ;  /* 0x0002ca00ff047b82 */ /* 0x000e700000000a00 */
[----:B--23--:R-:W1:Y:S02]  /*3df0*/  LDC R19, c[0x0][0x374] ;  /* 0x0000dd00ff137b82 */ /* 0x00ce640000000800 */
.L_x_76:
[C---:B------:R-:W-:Y:S02]  /*3e00*/  LEA R0, R28.reuse, UR7, 0x3 ;  /* 0x000000071c007c11 */ /* 0x040fe4000f8e18ff */
[----:B------:R-:W-:Y:S02]  /*3e10*/  SHF.L.U32 R2, R27, 0x1f, RZ ;  /* 0x0000001f1b027819 */ /* 0x000fe400000006ff */
[----:B------:R-:W-:Y:S02]  /*3e20*/  LEA R20, R28, UR7, 0x4 ;  /* 0x000000071c147c11 */ /* 0x000fe4000f8e20ff */
[----:B--2---:R-:W2:Y:S02]  /*3e30*/  SYNCS.PHASECHK.TRANS64.TRYWAIT P0, [R0+URZ+0x80], R2 ;  /* 0x00008002000075a7 */ /* 0x004ea400080011ff */
[----:B--2---:R-:W-:Y:S05]  /*3e40*/  @!P0 BRA `(.L_x_68) ;  /* 0x0000003c00ec8947 */ /* 0x004fea0003800000 */
.L_x_142:
[----:B------:R-:W-:Y:S01]  /*3e50*/  ISETP.GE.AND P0, PT, R40, 0x1, PT ;  /* 0x000000012800780c */ /* 0x000fe20003f06270 */
[----:B------:R-:W3:Y:S01]  /*3e60*/  LDS.128 R20, [R20+0x110] ;  /* 0x0001100014147984 */ /* 0x000ee20000000c00 */
[----:B--2---:R-:W-:Y:S01]  /*3e70*/  VIADD R0, R0, 0x90 ;  /* 0x0000009000007836 */ /* 0x004fe20000000000 */
[----:B------:R-:W-:Y:S01]  /*3e80*/  @!PT LDS RZ, [RZ] ;  /* 0x00000000fffff984 */ /* 0x000fe20000000800 */
[----:B------:R-:W-:Y:S01]  /*3e90*/  @!PT LDS RZ, [RZ] ;  /* 0x00000000fffff984 */ /* 0x000fe20000000800 */
[----:B------:R-:W-:Y:S01]  /*3ea0*/  @!PT LDS RZ, [RZ] ;  /* 0x00000000fffff984 */ /* 0x000fe20000000800 */
[----:B------:R-:W-:Y:S01]  /*3eb0*/  @!PT LDS RZ, [RZ] ;  /* 0x00000000fffff984 */ /* 0x000fe20000000800 */
[----:B------:R2:W-:Y:S06]  /*3ec0*/  MEMBAR.ALL.CTA ;  /* 0x0000000000007992 */ /* 0x0005ec0000008000 */
[----:B--2---:R-:W2:Y:S01]  /*3ed0*/  FENCE.VIEW.ASYNC.S ;  /* 0x00000000000073c6 */ /* 0x004ea20000000000 */
[----:B------:R-:W-:Y:S04]  /*3ee0*/  PRMT R0, RZ, 0x654, R0 ;  /* 0x00000654ff007816 */ /* 0x000fe80000000000 */
[----:B--2---:R2:W-:Y:S01]  /*3ef0*/  SYNCS.ARRIVE.TRANS64.RED.A1T0 RZ, [R0+URZ], RZ ;  /* 0x000000ff00ff79a7 */ /* 0x0045e200081004ff */
[----:B---3--:R-:W-:Y:S11]  /*3f00*/  LOP3.LUT P3, RZ, R22, 0x1, RZ, 0xc0, !PT ;  /* 0x0000000116ff7812 */ /* 0x008ff6000786c0ff */
[----:B------:R-:W-:Y:S02]  /*3f10*/  @!UPT UIADD3 URZ, UPT, UPT, URZ, URZ, URZ ;  /* 0x000000fffffff290 */ /* 0x000fe4000fffe0ff */
[----:B------:R-:W-:Y:S02]  /*3f20*/  @P3 MOV R11, R20 ;  /* 0x00000014000b3202 */ /* 0x000fe40000000f00 */
[----:B------:R-:W-:Y:S01]  /*3f30*/  @P3 LOP3.LUT R10, R21, 0xffff, RZ, 0xc0, !PT ;  /* 0x0000ffff150a3812 */ /* 0x000fe200078ec0ff */
[----:B--2---:R-:W-:Y:S06]  /*3f40*/  @!P0 BRA `(.L_x_69) ;  /* 0x0000000000a48947 */ /* 0x004fec0003800000 */
[-C--:B-1----:R-:W-:Y:S01]  /*3f50*/  IMAD.HI.U32 R0, R19, R7.reuse, RZ ;  /* 0x0000000713007227 */ /* 0x082fe200078e00ff */
[----:B------:R-:W-:Y:S02]  /*3f60*/  ISETP.NE.AND P0, PT, R6, 0x1, PT ;  /* 0x000000010600780c */ /* 0x000fe40003f05270 */
[----:B------:R-:W-:Y:S01]  /*3f70*/  ISETP.NE.AND P2, PT, R40, 0x1, PT ;  /* 0x000000012800780c */ /* 0x000fe20003f45270 */
[----:B----4-:R-:W-:Y:S01]  /*3f80*/  IMAD.HI.U32 R9, R24, R16, RZ ;  /* 0x0000001018097227 */ /* 0x010fe200078e00ff */
[----:B------:R-:W-:Y:S02]  /*3f90*/  SHF.R.U32.HI R0, RZ, R18, R0 ;  /* 0x00000012ff007219 */ /* 0x000fe40000011600 */
[----:B------:R-:W-:Y:S01]  /*3fa0*/  ISETP.NE.AND P4, PT, R3, 0x1, PT ;  /* 0x000000010300780c */ /* 0x000fe20003f85270 */
[----:B------:R-:W-:Y:S01]  /*3fb0*/  IMAD.HI.U32 R13, R10, R7, RZ ;  /* 0x000000070a0d7227 */ /* 0x000fe200078e00ff */
[----:B------:R-:W-:Y:S02]  /*3fc0*/  SHF.R.U32.HI R9, RZ, R17, R9 ;  /* 0x00000011ff097219 */ /* 0x000fe40000011609 */
[----:B------:R-:W-:Y:S01]  /*3fd0*/  SEL R0, R19, R0, !P0 ;  /* 0x0000000013007207 */ /* 0x000fe20004000000 */
[----:B------:R-:W-:Y:S01]  /*3fe0*/  IMAD.HI.U32 R12, R11, R16, RZ ;  /* 0x000000100b0c7227 */ /* 0x000fe200078e00ff */
[----:B------:R-:W-:Y:S03]  /*3ff0*/  SEL R9, R24, R9, !P4 ;  /* 0x0000000918097207 */ /* 0x000fe60006000000 */
[-C--:B------:R-:W-:Y:S01]  /*4000*/  IMAD.HI.U32 R8, R0, R4.reuse, RZ ;  /* 0x0000000400087227 */ /* 0x080fe200078e00ff */
[----:B------:R-:W-:Y:S03]  /*4010*/  SHF.R.U32.HI R12, RZ, R17, R12 ;  /* 0x00000011ff0c7219 */ /* 0x000fe6000001160c */
[----:B------:R-:W-:Y:S01]  /*4020*/  IMAD.HI.U32 R2, R9, R4, RZ ;  /* 0x0000000409027227 */ /* 0x000fe200078e00ff */
[-C--:B------:R-:W-:Y:S02]  /*4030*/  @P2 SHF.R.U32.HI R0, RZ, R5.reuse, R8 ;  /* 0x00000005ff002219 */ /* 0x080fe40000011608 */
[----:B------:R-:W-:Y:S02]  /*4040*/  SHF.R.U32.HI R8, RZ, R18, R13 ;  /* 0x00000012ff087219 */ /* 0x000fe4000001160d */
[----:B------:R-:W-:Y:S01]  /*4050*/  @P2 SHF.R.U32.HI R9, RZ, R5, R2 ;  /* 0x00000005ff092219 */ /* 0x000fe20000011602 */
[----:B------:R-:W-:Y:S01]  /*4060*/  IMAD R0, R40, R0, RZ ;  /* 0x0000000028007224 */ /* 0x000fe200078e02ff */
[----:B------:R-:W-:Y:S02]  /*4070*/  SEL R8, R10, R8, !P0 ;  /* 0x000000080a087207 */ /* 0x000fe40004000000 */
[----:B------:R-:W-:Y:S01]  /*4080*/  SEL R2, R11, R12, !P4 ;  /* 0x0000000c0b027207 */ /* 0x000fe20006000000 */
[----:B------:R-:W-:Y:S01]  /*4090*/  IMAD R12, R40, R9, RZ ;  /* 0x00000009280c7224 */ /* 0x000fe200078e02ff */
[C---:B------:R-:W-:Y:S01]  /*40a0*/  ISETP.GE.AND P0, PT, R8.reuse, R0, PT ;  /* 0x000000000800720c */ /* 0x040fe20003f06270 */
[----:B------:R-:W-:Y:S03]  /*40b0*/  IMAD.HI.U32 R0, R8, R4, RZ ;  /* 0x0000000408007227 */ /* 0x000fe600078e00ff */
[----:B------:R-:W-:Y:S02]  /*40c0*/  ISETP.GE.OR P0, PT, R2, R12, P0 ;  /* 0x0000000c0200720c */ /* 0x000fe40000706670 */
[-C--:B------:R-:W-:Y:S04]  /*40d0*/  SHF.R.U32.HI R0, RZ, R5.reuse, R0 ;  /* 0x00000005ff007219 */ /* 0x080fe80000011600 */
[----:B------:R-:W-:Y:S05]  /*40e0*/  SEL R13, R8, R0, !P2 ;  /* 0x00000000080d7207 */ /* 0x000fea0005000000 */
[----:B------:R-:W-:Y:S02]  /*40f0*/  IMAD.MOV R12, RZ, RZ, -R13 ;  /* 0x000000ffff0c7224 */ /* 0x000fe400078e0a0d */
[----:B------:R-:W-:Y:S04]  /*4100*/  @!P0 IMAD.HI.U32 R0, R2, R4, RZ ;  /* 0x0000000402008227 */ /* 0x000fe800078e00ff */
[----:B------:R-:W-:Y:S01]  /*4110*/  IMAD R12, R40, R12, R8 ;  /* 0x0000000c280c7224 */ /* 0x000fe200078e0208 */
[----:B------:R-:W-:Y:S04]  /*4120*/  @!P0 SHF.R.U32.HI R0, RZ, R5, R0 ;  /* 0x00000005ff008219 */ /* 0x000fe80000011600 */
[----:B------:R-:W-:Y:S04]  /*4130*/  @!P0 SEL R0, R2, R0, !P2 ;  /* 0x0000000002008207 */ /* 0x000fe80005000000 */
[----:B------:R-:W-:Y:S01]  /*4140*/  @!P0 IADD3 R13, PT, PT, R13, -R0, RZ ;  /* 0x800000000d0d8210 */ /* 0x000fe20007ffe0ff */
[----:B------:R-:W-:Y:S01]  /*4150*/  @!P0 IMAD R0, R9, R12, R0 ;  /* 0x0000000c09008224 */ /* 0x000fe200078e0200 */
[----:B------:R-:W-:Y:S01]  /*4160*/  IADD3 R9, PT, PT, -R8, RZ, RZ ;  /* 0x000000ff08097210 */ /* 0x000fe20007ffe1ff */
[--C-:B------:R-:W-:Y:S02]  /*4170*/  IMAD.MOV R12, RZ, RZ, -R2.reuse ;  /* 0x000000ffff0c7224 */ /* 0x100fe400078e0a02 */
[----:B------:R-:W-:Y:S02]  /*4180*/  @!P0 IMAD R8, R13, R40, R2 ;  /* 0x000000280d088224 */ /* 0x000fe400078e0202 */
[----:B------:R-:W-:Y:S02]  /*4190*/  @!P0 IMAD.MOV.U32 R2, RZ, RZ, R0 ;  /* 0x000000ffff028224 */ /* 0x000fe400078e0000 */
[----:B------:R-:W-:Y:S02]  /*41a0*/  IMAD R11, R3, R12, R11 ;  /* 0x0000000c030b7224 */ /* 0x000fe400078e020b */
[----:B------:R-:W-:Y:S02]  /*41b0*/  IMAD R10, R6, R9, R10 ;  /* 0x00000009060a7224 */ /* 0x000fe400078e020a */
[----:B------:R-:W-:Y:S02]  /*41c0*/  IMAD R11, R2, R3, R11 ;  /* 0x00000003020b7224 */ /* 0x000fe400078e020b */
[----:B------:R-:W-:Y:S02]  /*41d0*/  IMAD R10, R8, R6, R10 ;  /* 0x00000006080a7224 */ /* 0x000fe400078e020a */
.L_x_69:
[----:B------:R-:W-:Y:S05]  /*41e0*/  BRA.U UP1, `(.L_x_70) ;  /* 0x0000000101107547 */ /* 0x000fea000b800000 */
[----:B------:R-:W-:Y:S04]  /*41f0*/  MOV R2, UR6 ;  /* 0x0000000600027c02 */ /* 0x000fe80008000f00 */
[----:B------:R-:W-:Y:S04]  /*4200*/  SHF.L.U32 R2, R2, 0x1f, RZ ;  /* 0x0000001f02027819 */ /* 0x000fe800000006ff */
[----:B------:R-:W2:Y:S02]  /*4210*/  SYNCS.PHASECHK.TRANS64.TRYWAIT P0, [UR7+0x78], R2 ;  /* 0x00007802ff0075a7 */ /* 0x000ea40008001107 */
[----:B--2---:R-:W-:Y:S05]  /*4220*/  @!P0 BRA `(.L_x_71) ;  /* 0x0000003c00088947 */ /* 0x004fea0003800000 */
.L_x_70:
[----:B------:R-:W-:Y:S02]  /*4230*/  R2UR UR11, R15 ;  /* 0x000000000f0b72ca */ /* 0x000fe400000e0000 */
[----:B------:R-:W-:Y:S02]  /*4240*/  R2UR UR10, R14 ;  /* 0x000000000e0a72ca */ /* 0x000fe400000e0000 */
[----:B------:R-:W-:Y:S04]  /*4250*/  ISETP.NE.U32.AND P2, PT, RZ, UR4, PT ;  /* 0x00000004ff007c0c */ /* 0x000fe8000bf45070 */
[----:B------:R-:W-:Y:S05]  /*4260*/  ISETP.NE.AND.EX P2, PT, RZ, UR5, PT, P2 ;  /* 0x00000005ff007c0c */ /* 0x000fea000bf45320 */
[----:B------:R-:W-:Y:S02]  /*4270*/  USHF.L.U32 UR11, UR11, 0x7, URZ ;  /* 0x000000070b0b7899 */ /* 0x000fe400080006ff */
[----:B------:R-:W-:Y:S01]  /*4280*/  USHF.L.U32 UR10, UR10, 0x6, URZ ;  /* 0x000000060a0a7899 */ /* 0x000fe200080006ff */
[----:B------:R-:W-:Y:S11]  /*4290*/  BRA.U !UP4, `(.L_x_72) ;  /* 0x000000010c347547 */ /* 0x000ff6000b800000 */
[----:B------:R-:W-:Y:S01]  /*42a0*/  UPLOP3.LUT UP0, UPT, UPT, UPT, UP3, 0x80, 0x8 ;  /* 0x000000000008789c */ /* 0x000fe20003f0f030 */
[----:B--2---:R-:W-:Y:S02]  /*42b0*/  HFMA2 R0, -RZ, RZ, 0, 5.9604644775390625e-08 ;  /* 0x00000001ff007431 */ /* 0x004fe400000001ff */
[----:B------:R-:W-:Y:S03]  /*42c0*/  IMAD.MOV.U32 R88, RZ, RZ, 0x1 ;  /* 0x00000001ff587424 */ /* 0x000fe600078e00ff */
[----:B------:R-:W-:Y:S05]  /*42d0*/  PLOP3.LUT P0, PT, PT, PT, UP0, 0x80, 0x8 ;  /* 0x000000000008781c */ /* 0x000fea0003f0f008 */
[----:B------:R-:W2:Y:S01]  /*42e0*/  @UP0 LDCU.64 UR14, c[0x0][0x888] ;  /* 0x00011100ff0e07ac */ /* 0x000ea20008000a00 */
[----:B------:R-:W-:Y:S07]  /*42f0*/  @UP0 UIMAD UR8, UR36, UR4, URZ ;  /* 0x00000004240802a4 */ /* 0x000fee000f8e02ff */
[----:B------:R-:W-:Y:S01]  /*4300*/  @!P0 PRMT R88, R0, 0x7610, R88 ;  /* 0x0000761000588816 */ /* 0x000fe20000000058 */
[----:B--2---:R-:W-:Y:S03]  /*4310*/  @UP0 UIMAD.WIDE UR14, UR8, 0x4, UR14 ;  /* 0x00000004080e08a5 */ /* 0x004fe6000f8e020e */
[----:B------:R-:W2:Y:S03]  /*4320*/  @!UP0 LDCU UR8, c[0x0][0x880] ;  /* 0x00011000ff0887ac */ /* 0x000ea60008000800 */
[----:B------:R-:W-:Y:S01]  /*4330*/  IMAD.U32 R8, RZ, RZ, UR14 ;  /* 0x0000000eff087e24 */ /* 0x000fe2000f8e00ff */
[----:B------:R-:W-:Y:S05]  /*4340*/  MOV R9, UR15 ;  /* 0x0000000f00097c02 */ /* 0x000fea0008000f00 */
[----:B-----5:R3:W5:Y:S02]  /*4350*/  @P0 LDG.E R49, desc[UR46][R8.64] ;  /* 0x0000002e08310981 */ /* 0x020764000c1e1900 */
[----:B--23--:R-:W-:Y:S07]  /*4360*/  @!P0 IMAD.U32 R49, RZ, RZ, UR8 ;  /* 0x00000008ff318e24 */ /* 0x00cfee000f8e00ff */
.L_x_72:
[----:B-----5:R-:W-:Y:S01]  /*4370*/  @!P2 FSETP.EQ.AND P0, PT, R49, RZ, PT ;  /* 0x000000ff3100a20b */ /* 0x020fe20003f02000 */
[----:B------:R-:W-:Y:S01]  /*4380*/  @!UPT UIADD3 URZ, UPT, UPT, URZ, URZ, URZ ;  /* 0x000000fffffff290 */ /* 0x000fe2000fffe0ff */
[----:B------:R-:W-:Y:S11]  /*4390*/  @!P2 BRA `(.L_x_73) ;  /* 0x000000000014a947 */ /* 0x000ff60003800000 */
[----:B------:R-:W-:Y:S02]  /*43a0*/  LOP3.LUT P2, RZ, R88, 0xff, RZ, 0xc0, !PT ;  /* 0x000000ff58ff7812 */ /* 0x000fe4000784c0ff */
[----:B------:R-:W-:Y:S04]  /*43b0*/  PLOP3.LUT P0, PT, PT, PT, UP0, 0x80, 0x8 ;  /* 0x000000000008781c */ /* 0x000fe80003f0f008 */
[----:B------:R-:W-:Y:S07]  /*43c0*/  PLOP3.LUT P0, PT, P0, PT, PT, 0x8, 0x80 ;  /* 0x000000000080781c */ /* 0x000fee000070e170 */
[----:B------:R-:W-:Y:S11]  /*43d0*/  @P2 FSETP.EQ.AND P0, PT, R49, RZ, PT ;  /* 0x000000ff3100220b */ /* 0x000ff60003f02000 */
[----:B------:R-:W-:Y:S02]  /*43e0*/  @!UPT UIADD3 URZ, UPT, UPT, URZ, URZ, URZ ;  /* 0x000000fffffff290 */ /* 0x000fe4000fffe0ff */
.L_x_73:
[----:B------:R-:W-:Y:S01]  /*43f0*/  ULEA UR15, UR13, UR7, 0x3 ;  /* 0x000000070d0f7291 */ /* 0x000fe2000f8e18ff */
[----:B------:R-:W-:Y:S02]  /*4400*/  SHF.L.U32 R9, R29, 0x1f, RZ ;  /* 0x0000001f1d097819 */ /* 0x000fe400000006ff */
[----:B------:R-:W-:Y:S04]  /*4410*/  ELECT P4, URZ, PT ;  /* 0x0000000000ff782f */ /* 0x000fe80003880000 */
[----:B------:R-:W-:Y:S02]  /*4420*/  PLOP3.LUT P4, PT, P0, P4, PT, 0xf2, 0x2f ;  /* 0x00000000002f781c */ /* 0x000fe40000789e72 */
[----:B------:R-:W3:Y:S11]  /*4430*/  SYNCS.PHASECHK.TRANS64.TRYWAIT P2, [UR15+0x58], R9 ;  /* 0x00005809ff0075a7 */ /* 0x000ef6000804110f */
[----:B-1----:R-:W-:Y:S05]  /*4440*/  @!P4 IADD3 R8, P0, PT, R30, 0x580, RZ ;  /* 0x000005801e08c810 */ /* 0x002fea0007f1e0ff */
[----:B--2---:R-:W-:Y:S01]  /*4450*/  @!P4 IMAD.X R2, RZ, RZ, R31, P0 ;  /* 0x000000ffff02c224 */ /* 0x004fe200000e061f */
[----:B---3--:R-:W-:Y:S07]  /*4460*/  @!P2 BRA `(.L_x_74) ;  /* 0x000000380090a947 */ /* 0x008fee0003800000 */
.L_x_145:
[----:B------:R-:W2:Y:S01]  /*4470*/  LDC.64 R12, c[0x0][0xb18] ;  /* 0x0002c600ff0c7b82 */ /* 0x000ea20000000a00 */
[----:B------:R-:W-:Y:S01]  /*4480*/  @!P4 R2UR UR8, R2 ;  /* 0x000000000208c2ca */ /* 0x000fe200000e0000 */
[----:B------:R-:W-:Y:S01]  /*4490*/  VOTEU.ALL UP2, P4 ;  /* 0x0000000000ff7886 */ /* 0x000fe20002040000 */
[----:B------:R-:W-:Y:S01]  /*44a0*/  @!P4 R2UR UR9, R8 ;  /* 0x000000000809c2ca */ /* 0x000fe200000e0000 */
[----:B------:R-:W-:Y:S01]  /*44b0*/  VOTEU.ALL UP1, P4 ;  /* 0x0000000000ff7886 */ /* 0x000fe20002020000 */
[----:B-1----:R-:W-:Y:S03]  /*44c0*/  @!P4 IMAD.MOV.U32 R0, RZ, RZ, 0x2000 ;  /* 0x00002000ff00c424 */ /* 0x002fe600078e00ff */
[----:B------:R-:W1:Y:S01]  /*44d0*/  @!P1 LDC R2, c[0x0][0xb0c] ;  /* 0x0002c300ff029b82 */ /* 0x000e620000000800 */
[----:B------:R-:W-:Y:S01]  /*44e0*/  UMOV UR20, 0x0 ;  /* 0x0000000000147882 */ /* 0x000fe20000000000 */
[----:B------:R-:W-:Y:S01]  /*44f0*/  UMOV UR21, 0x10000000 ;  /* 0x1000000000157882 */ /* 0x000fe20000000000 */
[----:B------:R-:W-:Y:S01]  /*4500*/  UMOV UR12, UR36 ;  /* 0x00000024000c7c82 */ /* 0x000fe20008000000 */
[----:B------:R-:W-:Y:S01]  /*4510*/  UIADD3 UR14, UPT, UPT, UR13, 0x1, URZ ;  /* 0x000000010d0e7890 */ /* 0x000fe2000fffe0ff */
[----:B------:R-:W-:Y:S01]  /*4520*/  @P3 SHF.R.U32.HI R26, RZ, 0x10, R21 ;  /* 0x00000010ff1a3819 */ /* 0x000fe20000011615 */
[----:B------:R-:W-:Y:S02]  /*4530*/  VIADD R28, R28, 0x1 ;  /* 0x000000011c1c7836 */ /* 0x000fe40000000000 */
[----:B------:R-:W-:Y:S01]  /*4540*/  IMAD.U32 R9, RZ, RZ, UR8 ;  /* 0x00000008ff097e24 */ /* 0x000fe2000f8e00ff */
[----:B------:R-:W-:Y:S01]  /*4550*/  @!UP2 ULEA UR8, UR13, UR7, 0xd ;  /* 0x000000070d08a291 */ /* 0x000fe2000f8e68ff */
[----:B------:R-:W-:Y:S01]  /*4560*/  IMAD.U32 R8, RZ, RZ, UR9 ;  /* 0x00000009ff087e24 */ /* 0x000fe2000f8e00ff */
[----:B------:R-:W-:Y:S02]  /*4570*/  UIADD3 UR9, UPT, UPT, UR15, 0x40, URZ ;  /* 0x000000400f097890 */ /* 0x000fe4000fffe0ff */
[----:B------:R-:W-:Y:S01]  /*4580*/  @!P4 R2UR UR19, R9 ;  /* 0x000000000913c2ca */ /* 0x000fe200000e0000 */
[----:B------:R-:W-:Y:S01]  /*4590*/  @!UP2 UIADD3 UR8, UPT, UPT, UR8, 0x200, URZ ;  /* 0x000002000808a890 */ /* 0x000fe2000fffe0ff */
[----:B------:R-:W-:Y:S01]  /*45a0*/  @!P4 R2UR UR18, R8 ;  /* 0x000000000812c2ca */ /* 0x000fe200000e0000 */
[----:B------:R-:W-:Y:S01]  /*45b0*/  UISETP.NE.AND UP5, UPT, UR14, 0x3, UPT ;  /* 0x000000030e00788c */ /* 0x000fe2000bfa5270 */
[----:B------:R-:W3:Y:S01]  /*45c0*/  LDC.64 R8, c[0x0][0xb10] ;  /* 0x0002c400ff087b82 */ /* 0x000ee20000000a00 */
[----:B------:R-:W-:Y:S02]  /*45d0*/  UPRMT UR16, UR37, 0x654, UR9 ;  /* 0x0000065425107896 */ /* 0x000fe40008000009 */
[----:B------:R-:W-:Y:S02]  /*45e0*/  USEL UR17, URZ, 0x1, UP5 ;  /* 0x00000001ff117887 */ /* 0x000fe4000a800000 */
[----:B------:R-:W-:Y:S04]  /*45f0*/  USEL UR14, UR14, URZ, UP5 ;  /* 0x000000ff0e0e7287 */ /* 0x000fe8000a800000 */
[----:B------:R-:W-:Y:S01]  /*4600*/  ULEA UR13, UR14, UR7, 0x3 ;  /* 0x000000070e0d7291 */ /* 0x000fe2000f8e18ff */
[----:B------:R-:W-:Y:S01]  /*4610*/  LOP3.LUT R29, R29, UR17, RZ, 0x3c, !PT ;  /* 0x000000111d1d7c12 */ /* 0x000fe2000f8e3cff */
[----:B------:R1:W-:Y:S01]  /*4620*/  @!UP1 UTMALDG.3D [UR8], [UR18], desc[UR20] ;  /* 0x00001408120095b4 */ /* 0x0003e20008011000 */
[----:B------:R5:W-:Y:S02]  /*4630*/  @!P4 SYNCS.ARRIVE.TRANS64.RED.A0TR RZ, [UR15+0x40], R0 ;  /* 0x00004000ffffc9a7 */ /* 0x000be4000830040f */
[----:B------:R-:W-:Y:S01]  /*4640*/  SHF.L.U32 R14, R29, 0x1f, RZ ;  /* 0x0000001f1d0e7819 */ /* 0x000fe200000006ff */
[C---:B---3--:R-:W-:Y:S01]  /*4650*/  @!P1 IMAD.HI.U32 R8, R11.reuse, R8, RZ ;  /* 0x000000080b089227 */ /* 0x048fe200078e00ff */
[----:B--2---:R-:W-:Y:S02]  /*4660*/  @!P1 ISETP.NE.AND P0, PT, R12, 0x1, PT ;  /* 0x000000010c00980c */ /* 0x004fe40003f05270 */
[----:B-1----:R-:W-:Y:S01]  /*4670*/  @!P1 ISETP.NE.AND P2, PT, R2, 0x1, PT ;  /* 0x000000010200980c */ /* 0x002fe20003f45270 */
[----:B------:R-:W-:Y:S01]  /*4680*/  SYNCS.ARRIVE.TRANS64.RED.A1T0 RZ, [UR16], RZ ;  /* 0x000000ffffff79a7 */ /* 0x000fe20008100410 */
[C---:B------:R-:W-:Y:S01]  /*4690*/  @!P1 IMAD.HI.U32 R13, R10.reuse, R13, RZ ;  /* 0x0000000d0a0d9227 */ /* 0x040fe200078e00ff */
[----:B------:R-:W-:Y:S04]  /*46a0*/  @!P1 SHF.R.U32.HI R8, RZ, R9, R8 ;  /* 0x00000009ff089219 */ /* 0x000fe80000011608 */
[----:B------:R-:W-:Y:S01]  /*46b0*/  @!P1 SEL R8, R11, R8, !P2 ;  /* 0x000000080b089207 */ /* 0x000fe20005000000 */
[----:B------:R-:W1:Y:S01]  /*46c0*/  SYNCS.PHASECHK.TRANS64.TRYWAIT P5, [UR13+0x58], R14 ;  /* 0x0000580eff0075a7 */ /* 0x000e6200080a110d */
[----:B-----5:R-:W2:Y:S02]  /*46d0*/  @!P1 LDC R0, c[0x0][0xb20] ;  /* 0x0002c800ff009b82 */ /* 0x020ea40000000800 */
[----:B--2---:R-:W-:Y:S04]  /*46e0*/  @!P1 SHF.R.U32.HI R0, RZ, R0, R13 ;  /* 0x00000000ff009219 */ /* 0x004fe8000001160d */
[----:B------:R-:W-:Y:S05]  /*46f0*/  @!P1 SEL R9, R10, R0, !P0 ;  /* 0x000000000a099207 */ /* 0x000fea0004000000 */
[----:B------:R-:W-:Y:S02]  /*4700*/  @!P1 IMAD.IADD R0, R9, 0x1, -R8 ;  /* 0x0000000109009824 */ /* 0x000fe400078e0a08 */
[----:B------:R-:W-:Y:S02]  /*4710*/  @!P1 IMAD.IADD R8, R8, 0x1, -R9 ;  /* 0x0000000108089824 */ /* 0x000fe400078e0a09 */
[----:B------:R-:W-:Y:S02]  /*4720*/  @!P1 IMAD R11, R0, R2, R11 ;  /* 0x00000002000b9224 */ /* 0x000fe400078e020b */
[----:B------:R-:W-:Y:S01]  /*4730*/  @!P1 IMAD R10, R8, R12, R10 ;  /* 0x0000000c080a9224 */ /* 0x000fe200078e020a */
[----:B-1----:R-:W-:Y:S06]  /*4740*/  @!P5 BRA `(.L_x_75) ;  /* 0x0000003400f0d947 */ /* 0x002fec0003800000 */
.L_x_147:
[----:B------:R-:W-:Y:S01]  /*4750*/  @!P4 IADD3 R2, P0, PT, R30, 0x580, RZ ;  /* 0x000005801e02c810 */ /* 0x000fe20007f1e0ff */
[----:B------:R-:W-:Y:S01]  /*4760*/  UMOV UR18, 0x0 ;  /* 0x0000000000127882 */ /* 0x000fe20000000000 */
[----:B------:R-:W-:Y:S01]  /*4770*/  UMOV UR19, 0x10000000 ;  /* 0x1000000000137882 */ /* 0x000fe20000000000 */
[----:B------:R-:W-:Y:S01]  /*4780*/  VOTEU.ALL UP1, P4 ;  /* 0x0000000000ff7886 */ /* 0x000fe20002020000 */
[----:B------:R-:W-:Y:S01]  /*4790*/  @!P4 R2UR UR9, R2 ;  /* 0x000000000209c2ca */ /* 0x000fe200000e0000 */
[----:B-1----:R-:W-:Y:S01]  /*47a0*/  @!P4 IMAD.X R0, RZ, RZ, R31, P0 ;  /* 0x000000ffff00c224 */ /* 0x002fe200000e061f */
[----:B------:R-:W-:Y:S01]  /*47b0*/  UMOV UR12, UR36 ;  /* 0x00000024000c7c82 */ /* 0x000fe20008000000 */
[----:B------:R-:W-:Y:S01]  /*47c0*/  @P3 R2UR UR36, R26 ;  /* 0x000000001a2432ca */ /* 0x000fe200000e0000 */
[----:B------:R-:W-:Y:S01]  /*47d0*/  @!UP1 ULEA UR15, UR14, UR7, 0xd ;  /* 0x000000070e0f9291 */ /* 0x000fe2000f8e68ff */
[----:B------:R-:W-:Y:S01]  /*47e0*/  ISETP.NE.AND P0, PT, R28, 0x2, PT ;  /* 0x000000021c00780c */ /* 0x000fe20003f05270 */
[----:B------:R-:W-:Y:S01]  /*47f0*/  @!UP1 UIADD3 UR10, UPT, UPT, UR10, 0x20, URZ ;  /* 0x000000200a0a9890 */ /* 0x000fe2000fffe0ff */
[----:B------:R-:W-:Y:S01]  /*4800*/  @!P4 R2UR UR8, R0 ;  /* 0x000000000008c2ca */ /* 0x000fe200000e0000 */
[----:B------:R-:W-:Y:S01]  /*4810*/  IMAD.IADD R14, R10, 0x1, R86 ;  /* 0x000000010a0e7824 */ /* 0x000fe200078e0256 */
[----:B------:R-:W-:Y:S01]  /*4820*/  SEL R0, RZ, 0x1, P0 ;  /* 0x00000001ff007807 */ /* 0x000fe20000000000 */
[----:B------:R-:W-:Y:S01]  /*4830*/  IMAD.IADD R15, R11, 0x1, R87 ;  /* 0x000000010b0f7824 */ /* 0x000fe200078e0257 */
[----:B------:R-:W-:Y:S02]  /*4840*/  SEL R28, R28, RZ, P0 ;  /* 0x000000ff1c1c7207 */ /* 0x000fe40000000000 */
[----:B------:R-:W-:Y:S01]  /*4850*/  IMAD.U32 R8, RZ, RZ, UR9 ;  /* 0x00000009ff087e24 */ /* 0x000fe2000f8e00ff */
[----:B------:R-:W-:Y:S01]  /*4860*/  UIADD3 UR9, UPT, UPT, UR13, 0x40, URZ ;  /* 0x000000400d097890 */ /* 0x000fe2000fffe0ff */
[----:B------:R-:W-:Y:S03]  /*4870*/  LOP3.LUT R27, R27, R0, RZ, 0x3c, !PT ;  /* 0x000000001b1b7212 */ /* 0x000fe600078e3cff */
[----:B------:R-:W-:Y:S02]  /*4880*/  @!P4 R2UR UR16, R8 ;  /* 0x000000000810c2ca */ /* 0x000fe400000e0000 */
[----:B------:R-:W-:Y:S01]  /*4890*/  IMAD.U32 R9, RZ, RZ, UR8 ;  /* 0x00000008ff097e24 */ /* 0x000fe2000f8e00ff */
[----:B------:R-:W-:Y:S01]  /*48a0*/  @!UP1 UIADD3 UR8, UPT, UPT, UR15, 0x200, URZ ;  /* 0x000002000f089890 */ /* 0x000fe2000fffe0ff */
[----:B------:R-:W-:Y:S01]  /*48b0*/  VOTEU.ALL UP1, P4 ;  /* 0x0000000000ff7886 */ /* 0x000fe20002020000 */
[----:B------:R-:W-:Y:S02]  /*48c0*/  UPRMT UR15, UR37, 0x654, UR9 ;  /* 0x00000654250f7896 */ /* 0x000fe40008000009 */
[----:B------:R-:W-:Y:S11]  /*48d0*/  @!P4 R2UR UR17, R9 ;  /* 0x000000000911c2ca */ /* 0x000ff600000e0000 */
[----:B------:R-:W-:Y:S02]  /*48e0*/  @!UPT UIADD3 URZ, UPT, UPT, URZ, URZ, URZ ;  /* 0x000000fffffff290 */ /* 0x000fe4000fffe0ff */
[----:B------:R2:W-:Y:S01]  /*48f0*/  @!UP1 UTMALDG.3D [UR8], [UR16], desc[UR18] ;  /* 0x00001208100095b4 */ /* 0x0005e20008011000 */
[----:B------:R2:W-:Y:S01]  /*4900*/  @!P4 SYNCS.ARRIVE.TRANS64.RED.A0TR RZ, [UR13+0x40], R25 ;  /* 0x00004019ffffc9a7 */ /* 0x0005e2000830040d */
[----:B------:R-:W-:Y:S04]  /*4910*/  UIADD3 UR13, UPT, UPT, UR14, 0x1, URZ ;  /* 0x000000010e0d7890 */ /* 0x000fe8000fffe0ff */
[----:B------:R-:W-:Y:S04]  /*4920*/  UISETP.NE.AND UP1, UPT, UR13, 0x3, UPT ;  /* 0x000000030d00788c */ /* 0x000fe8000bf25270 */
[----:B------:R-:W-:Y:S02]  /*4930*/  USEL UR14, URZ, 0x1, UP1 ;  /* 0x00000001ff0e7887 */ /* 0x000fe40008800000 */
[----:B------:R-:W-:Y:S02]  /*4940*/  USEL UR13, UR13, URZ, UP1 ;  /* 0x000000ff0d0d7287 */ /* 0x000fe40008800000 */
[----:B------:R-:W-:Y:S02]  /*4950*/  UPLOP3.LUT UP1, UPT, UPT, UPT, UPT, 0x80, 0x8 ;  /* 0x000000000008789c */ /* 0x000fe40003f2f070 */
[----:B------:R-:W-:Y:S01]  /*4960*/  LOP3.LUT R29, R29, UR14, RZ, 0x3c, !PT ;  /* 0x0000000e1d1d7c12 */ /* 0x000fe2000f8e3cff */
[----:B------:R-:W-:Y:S01]  /*4970*/  SYNCS.ARRIVE.TRANS64.RED.A1T0 RZ, [UR15], RZ ;  /* 0x000000ffffff79a7 */ /* 0x000fe2000810040f */
[----:B------:R-:W-:Y:S07]  /*4980*/  @P3 BRA `(.L_x_76) ;  /* 0xfffffff4001c3947 */ /* 0x000fee000383ffff */
[----:B------:R-:W-:Y:S01]  /*4990*/  UIADD3 UR7, UPT, UPT, UR7, 0x58, URZ ;  /* 0x0000005807077890 */ /* 0x000fe2000fffe0ff */
[----:B------:R-:W-:-:S03]  /*49a0*/  SHF.L.U32 R2, R29, 0x1f, RZ ;  /* 0x0000001f1d027819 */ /* 0x000fc600000006ff */
[----:B------:R-:W-:-:S09]  /*49b0*/  ULEA UR4, UR13, UR7, 0x3 ;  /* 0x000000070d047291 */ /* 0x000fd2000f8e18ff */
[----:B------:R-:W1:Y:S02]  /*49c0*/  SYNCS.PHASECHK.TRANS64.TRYWAIT P0, [UR4], R2 ;  /* 0x00000002ff0075a7 */ /* 0x000e640008001104 */
[----:B-1----:R-:W-:Y:S05]  /*49d0*/  @!P0 BRA `(.L_x_77) ;  /* 0x0000003400648947 */ /* 0x002fea0003800000 */
.L_x_149:
        /* <DEDUP_REMOVED lines=9> */
.L_x_151:
[----:B------:R-:W-:-:S04]  /*4a70*/  UIADD3 UR5, UPT, UPT, UR5, 0x1, URZ ;  /* 0x0000000105057890 */ /* 0x000fc8000fffe0ff */
[----:B------:R-:W-:-:S04]  /*4a80*/  UISETP.NE.AND UP0, UPT, UR5, 0x3, UPT ;  /* 0x000000030500788c */ /* 0x000fc8000bf05270 */
[----:B------:R-:W-:Y:S02]  /*4a90*/  USEL UR4, URZ, 0x1, UP0 ;  /* 0x00000001ff047887 */ /* 0x000fe40008000000 */
[----:B------:R-:W-:-:S04]  /*4aa0*/  USEL UR5, UR5, URZ, UP0 ;  /* 0x000000ff05057287 */ /* 0x000fc80008000000 */
[----:B------:R-:W-:Y:S01]  /*4ab0*/  ULEA UR5, UR5, UR7, 0x3 ;  /* 0x0000000705057291 */ /* 0x000fe2000f8e18ff */
[----:B-1----:R-:W-:-:S04]  /*4ac0*/  LOP3.LUT R2, R29, UR4, RZ, 0x3c, !PT ;  /* 0x000000041d027c12 */ /* 0x002fc8000f8e3cff */
[----:B------:R-:W-:Y:S01]  /*4ad0*/  SHF.L.U32 R2, R2, 0x1f, RZ ;  /* 0x0000001f02027819 */ /* 0x000fe200000006ff */
[----:B------:R-:W-:-:S07]  /*4ae0*/  IMAD.U32 R0, RZ, RZ, UR5 ;  /* 0x00000005ff007e24 */ /* 0x000fce000f8e00ff */
.L_x_79:
[----:B-1----:R1:W3:Y:S02]  /*4af0*/  SYNCS.PHASECHK.TRANS64.TRYWAIT P0, [R0+URZ], R2 ;  /* 0x00000002000075a7 */ /* 0x0022e400080011ff */
[----:B---3--:R-:W-:Y:S05]  /*4b00*/  @!P0 NANOSLEEP.SYNCS 0x989680 ;  /* 0x009896800000895d */ /* 0x008fea0003900000 */
[----:B------:R-:W3:Y:S02]  /*4b10*/  @!P0 SYNCS.PHASECHK.TRANS64 P0, [R0+URZ], R2 ;  /* 0x00000002000085a7 */ /* 0x000ee400080010ff */
[----:B--23--:R-:W-:Y:S05]  /*4b20*/  @P0 EXIT ;  /* 0x000000000000094d */ /* 0x00cfea0003800000 */
[----:B------:R-:W-:Y:S05]  /*4b30*/  BRA `(.L_x_79) ;  /* 0xfffffffc00ec7947 */ /* 0x000fea000383ffff */
.L_x_67:
[----:B------:R-:W-:-:S06]  /*4b40*/  UISETP.GE.AND UP1, UPT, UR8, 0x4, UPT ;  /* 0x000000040800788c */ /* 0x000fcc000bf26270 */
[----:B------:R-:W-:-:S13]  /*4b50*/  PLOP3.LUT P0, PT, PT, PT, UP1, 0x80, 0x8 ;  /* 0x000000000008781c */ /* 0x000fda0003f0f018 */
[----:B------:R-:W-:Y:S05]  /*4b60*/  @!P0 EXIT ;  /* 0x000000000000894d */ /* 0x000fea0003800000 */
[----:B------:R-:W-:Y:S01]  /*4b70*/  BAR.SYNC.DEFER_BLOCKING 0x6, 0xa0 ;  /* 0x0182800000007b1d */ /* 0x000fe20000010000 */
[C---:B------:R-:W-:Y:S01]  /*4b80*/  IMAD.SHL.U32 R2, R93.reuse, 0x20, RZ ;  /* 0x000000205d027824 */ /* 0x040fe200078e00ff */
[C---:B------:R-:W-:Y:S01]  /*4b90*/  LOP3.LUT R94, R93.reuse, 0x2, RZ, 0xc0, !PT ;  /* 0x000000025d5e7812 */ /* 0x040fe200078ec0ff */
[C---:B------:R-:W-:Y:S01]  /*4ba0*/  IMAD.SHL.U32 R99, R93.reuse, 0x4, RZ ;  /* 0x000000045d637824 */ /* 0x040fe200078e00ff */
[C---:B------:R-:W-:Y:S01]  /*4bb0*/  LOP3.LUT R100, R93.reuse, 0x60, RZ, 0xc0, !PT ;  /* 0x000000605d647812 */ /* 0x040fe200078ec0ff */
[C---:B------:R-:W-:Y:S01]  /*4bc0*/  IMAD.U32 R46, R93.reuse, 0x10000, RZ ;  /* 0x000100005d2e7824 */ /* 0x040fe200078e00ff */
[----:B------:R-:W-:Y:S02]  /*4bd0*/  UMOV UR48, 0x400 ;  /* 0x0000040000307882 */ /* 0x000fe40000000000 */
[----:B------:R-:W1:Y:S01]  /*4be0*/  LDC R91, c[0x0][0x370] ;  /* 0x0000dc00ff5b7b82 */ /* 0x000e620000000800 */
[----:B------:R-:W-:Y:S01]  /*4bf0*/  ULEA UR48, UR37, UR48, 0x18 ;  /* 0x0000003025307291 */ /* 0x000fe2000f8ec0ff */
[----:B------:R-:W-:Y:S01]  /*4c00*/  LOP3.LUT R3, R2, 0xc0, RZ, 0xc0, !PT ;  /* 0x000000c002037812 */ /* 0x000fe200078ec0ff */
[----:B------:R-:W-:Y:S01]  /*4c10*/  IMAD.MOV.U32 R45, RZ, RZ, RZ ;  /* 0x000000ffff2d7224 */ /* 0x000fe200078e00ff */
[----:B------:R-:W-:Y:S01]  /*4c20*/  LOP3.LUT R93, R93, 0x4, RZ, 0xc0, !PT ;  /* 0x000000045d5d7812 */ /* 0x000fe200078ec0ff */
[----:B------:R-:W-:Y:S01]  /*4c30*/  UIADD3 UR52, UPT, UPT, UR48, 0x200, URZ ;  /* 0x0000020030347890 */ /* 0x000fe2000fffe0ff */
[----:B------:R-:W-:-:S02]  /*4c40*/  LOP3.LUT R99, R3, 0x18, R99, 0xf8, !PT ;  /* 0x0000001803637812 */ /* 0x000fc400078ef863 */
[----:B------:R-:W-:Y:S01]  /*4c50*/  CS2R R96, SRZ ;  /* 0x0000000000607805 */ /* 0x000fe2000001ff00 */
[----:B------:R-:W2:Y:S01]  /*4c60*/  LDC R42, c[0x0][0xb0c] ;  /* 0x0002c300ff2a7b82 */ /* 0x000ea20000000800 */
[----:B------:R-:W-:Y:S01]  /*4c70*/  LOP3.LUT R46, R46, 0x600000, RZ, 0xc0, !PT ;  /* 0x006000002e2e7812 */ /* 0x000fe200078ec0ff */
[----:B------:R-:W-:Y:S01]  /*4c80*/  IMAD.MOV.U32 R103, RZ, RZ, RZ ;  /* 0x000000ffff677224 */ /* 0x000fe200078e00ff */
[----:B------:R-:W-:Y:S01]  /*4c90*/  IADD3 R98, PT, PT, -R93, 0x2, RZ ;  /* 0x000000025d627810 */ /* 0x000fe20007ffe1ff */
[----:B------:R-:W-:Y:S01]  /*4ca0*/  IMAD.MOV R94, RZ, RZ, -R94 ;  /* 0x000000ffff5e7224 */ /* 0x000fe200078e0a5e */
[----:B------:R-:W-:Y:S01]  /*4cb0*/  LOP3.LUT R99, R99, 0xf20, R2, 0xf8, !PT ;  /* 0x00000f2063637812 */ /* 0x000fe200078ef802 */
[----:B------:R-:W-:Y:S01]  /*4cc0*/  IMAD.MOV R93, RZ, RZ, -R93 ;  /* 0x000000ffff5d7224 */ /* 0x000fe200078e0a5d */
[----:B------:R-:W4:Y:S01]  /*4cd0*/  LDCU.64 UR54, c[0x0][0x348] ;  /* 0x00006900ff3677ac */ /* 0x000f220008000a00 */
[----:B------:R-:W1:Y:S01]  /*4ce0*/  LDC R89, c[0x0][0xb20] ;  /* 0x0002c800ff597b82 */ /* 0x000e620000000800 */
[----:B------:R-:W3:Y:S01]  /*4cf0*/  LDS R0, [UR48+0x130] ;  /* 0x00013030ff007984 */ /* 0x000ee20008000800 */
[----:B------:R-:W-:Y:S01]  /*4d00*/  IMAD.SHL.U32 R98, R98, 0x10, RZ ;  /* 0x0000001062627824 */ /* 0x000fe200078e00ff */
[----:B------:R-:W-:Y:S01]  /*4d10*/  LEA R99, R99, UR52, 0x1 ;  /* 0x0000003463637c11 */ /* 0x000fe2000f8e08ff */
[----:B------:R-:W-:Y:S01]  /*4d20*/  UMOV UR51, 0x1 ;  /* 0x0000000100337882 */ /* 0x000fe20000000000 */
[----:B------:R-:W-:Y:S01]  /*4d30*/  UMOV UR56, URZ ;  /* 0x000000ff00387c82 */ /* 0x000fe20008000000 */
[----:B------:R-:W1:Y:S02]  /*4d40*/  LDCU.64 UR38, c[0x0][0x888] ;  /* 0x00011100ff2677ac */ /* 0x000e640008000a00 */
[----:B------:R-:W1:Y:S01]  /*4d50*/  LDC R41, c[0x0][0xb30] ;  /* 0x0002cc00ff297b82 */ /* 0x000e620000000800 */
[----:B------:R-:W1:Y:S01]  /*4d60*/  LDCU.64 UR44, c[0x0][0x890] ;  /* 0x00011200ff2c77ac */ /* 0x000e620008000a00 */
[----:B------:R-:W-:Y:S01]  /*4d70*/  UMOV UR50, URZ ;  /* 0x000000ff00327c82 */ /* 0x000fe20008000000 */
[----:B------:R-:W-:-:S05]  /*4d80*/  UMOV UR49, URZ ;  /* 0x000000ff00317c82 */ /* 0x000fca0008000000 */
[----:B------:R-:W1:Y:S08]  /*4d90*/  LDC.64 R84, c[0x0][0xb10] ;  /* 0x0002c400ff547b82 */ /* 0x000e700000000a00 */
[----:B------:R-:W1:Y:S08]  /*4da0*/  LDC.64 R38, c[0x0][0xb18] ;  /* 0x0002c600ff267b82 */ /* 0x000e700000000a00 */
[----:B------:R-:W1:Y:S08]  /*4db0*/  LDC.64 R36, c[0x0][0xb28] ;  /* 0x0002ca00ff247b82 */ /* 0x000e700000000a00 */
[----:B------:R-:W1:Y:S01]  /*4dc0*/  LDC.64 R82, c[0x0][0x8b0] ;  /* 0x00022c00ff527b82 */ /* 0x000e620000000a00 */
[----:B---3--:R-:W-:-:S07]  /*4dd0*/  IMAD.IADD R46, R0, 0x1, R46 ;  /* 0x00000001002e7824 */ /* 0x008fce00078e022e */
[----:B------:R-:W3:Y:S08]  /*4de0*/  LDC.64 R80, c[0x0][0x8a8] ;  /* 0x00022a00ff507b82 */ /* 0x000ef00000000a00 */
[----:B--2-4-:R-:W1:Y:S02]  /*4df0*/  LDC R90, c[0x0][0x374] ;  /* 0x0000dd00ff5a7b82 */ /* 0x014e640000000800 */
.L_x_110:
[C---:B------:R-:W-:Y:S02]  /*4e00*/  LEA R0, R103.reuse, UR48, 0x3 ;  /* 0x0000003067007c11 */ /* 0x040fe4000f8e18ff */
[----:B------:R-:W-:Y:S02]  /*4e10*/  SHF.L.U32 R2, R96, 0x1f, RZ ;  /* 0x0000001f60027819 */ /* 0x000fe400000006ff */
[----:B------:R-:W-:Y:S02]  /*4e20*/  LEA R16, R103, UR48, 0x4 ;  /* 0x0000003067107c11 */ /* 0x000fe4000f8e20ff */
[----:B------:R-:W2:Y:S02]  /*4e30*/  SYNCS.PHASECHK.TRANS64.TRYWAIT P0, [R0+URZ+0x80], R2 ;  /* 0x00008002000075a7 */ /* 0x000ea400080011ff */
[----:B--2---:R-:W-:Y:S05]  /*4e40*/  @!P0 BRA `(.L_x_80) ;  /* 0x0000003000788947 */ /* 0x004fea0003800000 */
.L_x_152:
[----:B------:R-:W4:Y:S01]  /*4e50*/  LDC.64 R10, c[0x0][0xb10] ;  /* 0x0002c400ff0a7b82 */ /* 0x000f220000000a00 */
[----:B------:R-:W3:Y:S01]  /*4e60*/  LDS.128 R16, [R16+0x110] ;  /* 0x0001100010107984 */ /* 0x000ee20000000c00 */
[----:B-1----:R-:W-:Y:S01]  /*4e70*/  ISETP.NE.AND P1, PT, R41, 0x1, PT ;  /* 0x000000012900780c */ /* 0x002fe20003f25270 */
[----:B--2---:R-:W-:Y:S01]  /*4e80*/  VIADD R0, R0, 0x90 ;  /* 0x0000009000007836 */ /* 0x004fe20000000000 */
[----:B------:R-:W-:Y:S04]  /*4e90*/  ISETP.GE.AND P0, PT, R40, 0x1, PT ;  /* 0x000000012800780c */ /* 0x000fe80003f06270 */
[----:B------:R-:W1:Y:S01]  /*4ea0*/  LDC.64 R8, c[0x0][0xb18] ;  /* 0x0002c600ff087b82 */ /* 0x000e620000000a00 */
[----:B------:R-:W-:Y:S01]  /*4eb0*/  PRMT R0, RZ, 0x654, R0 ;  /* 0x00000654ff007816 */ /* 0x000fe20000000000 */
[----:B------:R-:W-:Y:S01]  /*4ec0*/  @!PT LDS RZ, [RZ] ;  /* 0x00000000fffff984 */ /* 0x000fe20000000800 */
[----:B------:R-:W-:Y:S01]  /*4ed0*/  @!PT LDS RZ, [RZ] ;  /* 0x00000000fffff984 */ /* 0x000fe20000000800 */
[----:B------:R-:W-:Y:S01]  /*4ee0*/  @!PT LDS RZ, [RZ] ;  /* 0x00000000fffff984 */ /* 0x000fe20000000800 */
[----:B------:R-:W-:Y:S01]  /*4ef0*/  @!PT LDS RZ, [RZ] ;  /* 0x00000000fffff984 */ /* 0x000fe20000000800 */
[----:B------:R2:W-:Y:S06]  /*4f00*/  MEMBAR.ALL.CTA ;  /* 0x0000000000007992 */ /* 0x0005ec0000008000 */
[----:B--2---:R-:W2:Y:S01]  /*4f10*/  FENCE.VIEW.ASYNC.S ;  /* 0x00000000000073c6 */ /* 0x004ea20000000000 */
[----:B------:R-:W1:Y:S08]  /*4f20*/  @!P1 LDC R12, c[0x0][0xb20] ;  /* 0x0002c800ff0c9b82 */ /* 0x000e700000000800 */
[----:B------:R-:W1:Y:S01]  /*4f30*/  @!P1 LDC R7, c[0x0][0xb0c] ;  /* 0x0002c300ff079b82 */ /* 0x000e620000000800 */
[----:B--2---:R2:W-:Y:S01]  /*4f40*/  SYNCS.ARRIVE.TRANS64.RED.A1T0 RZ, [R0+URZ], RZ ;  /* 0x000000ff00ff79a7 */ /* 0x0045e200081004ff */
[----:B---3--:R-:W-:Y:S04]  /*4f50*/  LOP3.LUT P4, RZ, R18, 0x1, RZ, 0xc0, !PT ;  /* 0x0000000112ff7812 */ /* 0x008fe8000788c0ff */
[----:B------:R-:W-:Y:S09]  /*4f60*/  P2R R101, PR, RZ, 0x10 ;  /* 0x00000010ff657803 */ /* 0x000ff20000000000 */
[----:B------:R-:W-:Y:S02]  /*4f70*/  @P4 MOV R44, R16 ;  /* 0x00000010002c4202 */ /* 0x000fe40000000f00 */
[----:B------:R-:W-:Y:S01]  /*4f80*/  @P4 LOP3.LUT R43, R17, 0xffff, RZ, 0xc0, !PT ;  /* 0x0000ffff112b4812 */ /* 0x000fe200078ec0ff */
[----:B--2-4-:R-:W-:Y:S06]  /*4f90*/  @!P0 BRA `(.L_x_81) ;  /* 0x0000000000a48947 */ /* 0x014fec0003800000 */
[----:B------:R-:W-:Y:S01]  /*4fa0*/  IMAD.HI.U32 R0, R90, R39, RZ ;  /* 0x000000275a007227 */ /* 0x000fe200078e00ff */
[----:B------:R-:W-:Y:S02]  /*4fb0*/  ISETP.NE.AND P0, PT, R38, 0x1, PT ;  /* 0x000000012600780c */ /* 0x000fe40003f05270 */
[----:B------:R-:W-:Y:S01]  /*4fc0*/  ISETP.NE.AND P2, PT, R40, 0x1, PT ;  /* 0x000000012800780c */ /* 0x000fe20003f45270 */
[----:B------:R-:W-:Y:S01]  /*4fd0*/  IMAD.HI.U32 R4, R91, R84, RZ ;  /* 0x000000545b047227 */ /* 0x000fe200078e00ff */
[----:B------:R-:W-:Y:S02]  /*4fe0*/  SHF.R.U32.HI R0, RZ, R89, R0 ;  /* 0x00000059ff007219 */ /* 0x000fe40000011600 */
[----:B------:R-:W-:Y:S01]  /*4ff0*/  ISETP.NE.AND P3, PT, R42, 0x1, PT ;  /* 0x000000012a00780c */ /* 0x000fe20003f65270 */
[----:B------:R-:W-:Y:S01]  /*5000*/  IMAD.HI.U32 R6, R43, R39, RZ ;  /* 0x000000272b067227 */ /* 0x000fe200078e00ff */
[-C--:B------:R-:W-:Y:S02]  /*5010*/  SHF.R.U32.HI R4, RZ, R85.reuse, R4 ;  /* 0x00000055ff047219 */ /* 0x080fe40000011604 */
[----:B------:R-:W-:Y:S01]  /*5020*/  SEL R0, R90, R0, !P0 ;  /* 0x000000005a007207 */ /* 0x000fe20004000000 */
[----:B------:R-:W-:Y:S01]  /*5030*/  IMAD.HI.U32 R5, R44, R84, RZ ;  /* 0x000000542c057227 */ /* 0x000fe200078e00ff */
[----:B------:R-:W-:Y:S03]  /*5040*/  SEL R4, R91, R4, !P3 ;  /* 0x000000045b047207 */ /* 0x000fe60005800000 */
[-C--:B------:R-:W-:Y:S01]  /*5050*/  IMAD.HI.U32 R3, R0, R36.reuse, RZ ;  /* 0x0000002400037227 */ /* 0x080fe200078e00ff */
[----:B------:R-:W-:Y:S03]  /*5060*/  SHF.R.U32.HI R5, RZ, R85, R5 ;  /* 0x00000055ff057219 */ /* 0x000fe60000011605 */
[----:B------:R-:W-:Y:S01]  /*5070*/  IMAD.HI.U32 R2, R4, R36, RZ ;  /* 0x0000002404027227 */ /* 0x000fe200078e00ff */
[----:B------:R-:W-:Y:S02]  /*5080*/  @P2 SHF.R.U32.HI R0, RZ, R37, R3 ;  /* 0x00000025ff002219 */ /* 0x000fe40000011603 */
[----:B------:R-:W-:Y:S02]  /*5090*/  SHF.R.U32.HI R3, RZ, R89, R6 ;  /* 0x00000059ff037219 */ /* 0x000fe40000011606 */
[----:B------:R-:W-:Y:S01]  /*50a0*/  @P2 SHF.R.U32.HI R4, RZ, R37, R2 ;  /* 0x00000025ff042219 */ /* 0x000fe20000011602 */
[----:B------:R-:W-:Y:S01]  /*50b0*/  IMAD R0, R40, R0, RZ ;  /* 0x0000000028007224 */ /* 0x000fe200078e02ff */
[----:B------:R-:W-:Y:S02]  /*50c0*/  SEL R3, R43, R3, !P0 ;  /* 0x000000032b037207 */ /* 0x000fe40004000000 */
[----:B------:R-:W-:Y:S01]  /*50d0*/  SEL R2, R44, R5, !P3 ;  /* 0x000000052c027207 */ /* 0x000fe20005800000 */
[----:B------:R-:W-:Y:S01]  /*50e0*/  IMAD R5, R40, R4, RZ ;  /* 0x0000000428057224 */ /* 0x000fe200078e02ff */
[C---:B------:R-:W-:Y:S01]  /*50f0*/  ISETP.GE.AND P0, PT, R3.reuse, R0, PT ;  /* 0x000000000300720c */ /* 0x040fe20003f06270 */
[C---:B------:R-:W-:Y:S03]  /*5100*/  IMAD.HI.U32 R0, R3.reuse, R36, RZ ;  /* 0x0000002403007227 */ /* 0x040fe600078e00ff */
[C---:B------:R-:W-:Y:S02]  /*5110*/  ISETP.GE.OR P0, PT, R2.reuse, R5, P0 ;  /* 0x000000050200720c */ /* 0x040fe40000706670 */
[----:B------:R-:W-:Y:S04]  /*5120*/  SHF.R.U32.HI R0, RZ, R37, R0 ;  /* 0x00000025ff007219 */ /* 0x000fe80000011600 */
[C---:B------:R-:W-:Y:S05]  /*5130*/  SEL R6, R3.reuse, R0, !P2 ;  /* 0x0000000003067207 */ /* 0x040fea0005000000 */
        /* <DEDUP_REMOVED lines=14> */
[----:B------:R-:W-:Y:S07]  /*5220*/  IMAD R43, R3, R38, R43 ;  /* 0x00000026032b7224 */ /* 0x000fee00078e022b */
.L_x_81:
[----:B-1----:R-:W-:Y:S01]  /*5230*/  @!P1 ISETP.NE.AND P0, PT, R8, 0x1, PT ;  /* 0x000000010800980c */ /* 0x002fe20003f05270 */
[----:B------:R-:W-:Y:S01]  /*5240*/  @!P1 IMAD.HI.U32 R0, R44, R10, RZ ;  /* 0x0000000a2c009227 */ /* 0x000fe200078e00ff */
[----:B------:R-:W-:Y:S01]  /*5250*/  @!P1 ISETP.NE.AND P2, PT, R7, 0x1, PT ;  /* 0x000000010700980c */ /* 0x000fe20003f45270 */
[----:B------:R-:W-:Y:S01]  /*5260*/  ULOP3.LUT UP0, URZ, UR52, 0x1b0, URZ, 0xc0, !UPT ;  /* 0x000001b034ff7892 */ /* 0x000fe2000f80c0ff */
[----:B------:R-:W-:Y:S01]  /*5270*/  R2UR UR42, R15 ;  /* 0x000000000f2a72ca */ /* 0x000fe200000e0000 */
[----:B------:R-:W-:Y:S01]  /*5280*/  @!P1 IMAD.HI.U32 R2, R43, R9, RZ ;  /* 0x000000092b029227 */ /* 0x000fe200078e00ff */
[----:B------:R-:W-:Y:S02]  /*5290*/  @!P1 SHF.R.U32.HI R0, RZ, R11, R0 ;  /* 0x0000000bff009219 */ /* 0x000fe40000011600 */
[----:B------:R-:W-:Y:S01]  /*52a0*/  R2UR UR41, R14 ;  /* 0x000000000e2972ca */ /* 0x000fe200000e0000 */
[----:B------:R-:W-:Y:S01]  /*52b0*/  VIADD R103, R103, 0x1 ;  /* 0x0000000167677836 */ /* 0x000fe20000000000 */
[----:B------:R-:W-:Y:S02]  /*52c0*/  @!P1 SHF.R.U32.HI R2, RZ, R12, R2 ;  /* 0x0000000cff029219 */ /* 0x000fe40000011602 */
[----:B------:R-:W-:Y:S02]  /*52d0*/  @!P1 SEL R3, R44, R0, !P2 ;  /* 0x000000002c039207 */ /* 0x000fe40005000000 */
[----:B------:R-:W-:Y:S02]  /*52e0*/  @!P1 SEL R2, R43, R2, !P0 ;  /* 0x000000022b029207 */ /* 0x000fe40004000000 */
[----:B------:R-:W-:Y:S01]  /*52f0*/  @P4 SHF.R.U32.HI R95, RZ, 0x10, R17 ;  /* 0x00000010ff5f4819 */ /* 0x000fe20000011611 */
[----:B------:R-:W-:Y:S02]  /*5300*/  USHF.L.U32 UR42, UR42, 0x7, URZ ;  /* 0x000000072a2a7899 */ /* 0x000fe400080006ff */
[----:B------:R-:W-:Y:S02]  /*5310*/  @!P1 IMAD.IADD R0, R2, 0x1, -R3 ;  /* 0x0000000102009824 */ /* 0x000fe400078e0a03 */
[----:B------:R-:W-:Y:S01]  /*5320*/  @!P1 IMAD.IADD R2, R3, 0x1, -R2 ;  /* 0x0000000103029824 */ /* 0x000fe200078e0a02 */
[----:B------:R-:W-:Y:S01]  /*5330*/  USHF.L.U32 UR41, UR41, 0x6, URZ ;  /* 0x0000000629297899 */ /* 0x000fe200080006ff */
[----:B------:R-:W-:Y:S02]  /*5340*/  @!P1 IMAD R44, R0, R7, R44 ;  /* 0x00000007002c9224 */ /* 0x000fe400078e022c */
[----:B------:R-:W-:Y:S01]  /*5350*/  @!P1 IMAD R43, R2, R8, R43 ;  /* 0x00000008022b9224 */ /* 0x000fe200078e022b */
[----:B------:R-:W-:Y:S08]  /*5360*/  BRA.U !UP0, `(.L_x_82) ;  /* 0x00000001087c7547 */ /* 0x000ff0000b800000 */
[----:B------:R-:W1:Y:S01]  /*5370*/  LDCU.64 UR8, c[0x4][0x80] ;  /* 0x01001000ff0877ac */ /* 0x000e620008000a00 */
[----:B------:R-:W-:Y:S01]  /*5380*/  MOV R2, 0x0 ;  /* 0x0000000000027802 */ /* 0x000fe20000000f00 */
[----:B------:R-:W-:Y:S02]  /*5390*/  HFMA2 R12, -RZ, RZ, 0, 5.9604644775390625e-08 ;  /* 0x00000001ff0c7431 */ /* 0x000fe400000001ff */
[----:B------:R-:W-:Y:S01]  /*53a0*/  IMAD.MOV.U32 R8, RZ, RZ, 0x70 ;  /* 0x00000070ff087424 */ /* 0x000fe200078e00ff */
[----:B------:R2:W3:Y:S01]  /*53b0*/  LDC.64 R14, c[0x4][R2] ;  /* 0x01000000020e7b82 */ /* 0x0004e20000000a00 */
[----:B------:R-:W4:Y:S01]  /*53c0*/  LDCU.64 UR6, c[0x4][0x88] ;  /* 0x01001100ff0677ac */ /* 0x000f220008000a00 */
[----:B------:R-:W-:Y:S01]  /*53d0*/  IMAD.MOV.U32 R13, RZ, RZ, RZ ;  /* 0x000000ffff0d7224 */ /* 0x000fe200078e00ff */
[----:B------:R-:W2:Y:S01]  /*53e0*/  LDCU.64 UR4, c[0x4][0x8] ;  /* 0x01000100ff0477ac */ /* 0x000ea20008000a00 */
[----:B-1----:R-:W-:Y:S01]  /*53f0*/  MOV R5, UR9 ;  /* 0x0000000900057c02 */ /* 0x002fe20008000f00 */
[----:B------:R-:W-:Y:S01]  /*5400*/  IMAD.U32 R4, RZ, RZ, UR8 ;  /* 0x00000008ff047e24 */ /* 0x000fe2000f8e00ff */
[----:B----4-:R-:W-:Y:S01]  /*5410*/  MOV R7, UR7 ;  /* 0x0000000700077c02 */ /* 0x010fe20008000f00 */
[----:B------:R-:W-:Y:S01]  /*5420*/  IMAD.U32 R6, RZ, RZ, UR6 ;  /* 0x00000006ff067e24 */ /* 0x000fe2000f8e00ff */
[----:B--2---:R-:W-:Y:S01]  /*5430*/  MOV R11, UR5 ;  /* 0x00000005000b7c02 */ /* 0x004fe20008000f00 */
[----:B------:R-:W-:Y:S02]  /*5440*/  IMAD.U32 R10, RZ, RZ, UR4 ;  /* 0x00000004ff0a7e24 */ /* 0x000fe4000f8e00ff */
[----:B------:R-:W-:Y:S07]  /*5450*/  LEPC R20, `(.L_x_83) ;  /* 0x000000001014794e */ /* 0x000fee0000000000 */
[----:B---3-5:R-:W-:Y:S05]  /*5460*/  CALL.ABS.NOINC R14 ;  /* 0x000000000e007343 */ /* 0x028fea0003c00000 */
.L_x_83:
[----:B------:R-:W1:Y:S01]  /*5470*/  LDCU.64 UR8, c[0x4][0x80] ;  /* 0x01001000ff0877ac */ /* 0x000e620008000a00 */
[----:B------:R-:W2:Y:S01]  /*5480*/  LDC.64 R2, c[0x4][R2] ;  /* 0x0100000002027b82 */ /* 0x000ea20000000a00 */
[----:B------:R-:W-:Y:S02]  /*5490*/  HFMA2 R12, -RZ, RZ, 0, 5.9604644775390625e-08 ;  /* 0x00000001ff0c7431 */ /* 0x000fe400000001ff */
[----:B------:R-:W-:Y:S02]  /*54a0*/  IMAD.MOV.U32 R8, RZ, RZ, 0x70 ;  /* 0x00000070ff087424 */ /* 0x000fe400078e00ff */
[----:B------:R-:W-:Y:S01]  /*54b0*/  IMAD.MOV.U32 R13, RZ, RZ, RZ ;  /* 0x000000ffff0d7224 */ /* 0x000fe200078e00ff */
[----:B------:R-:W3:Y:S01]  /*54c0*/  LDCU.64 UR6, c[0x4][0x88] ;  /* 0x01001100ff0677ac */ /* 0x000ee20008000a00 */
[----:B------:R-:W4:Y:S01]  /*54d0*/  LDCU.64 UR4, c[0x4][0x8] ;  /* 0x01000100ff0477ac */ /* 0x000f220008000a00 */
[----:B-1----:R-:W-:Y:S02]  /*54e0*/  MOV R4, UR8 ;  /* 0x0000000800047c02 */ /* 0x002fe40008000f00 */
[----:B------:R-:W-:Y:S02]  /*54f0*/  MOV R5, UR9 ;  /* 0x0000000900057c02 */ /* 0x000fe40008000f00 */
[----:B---3--:R-:W-:Y:S01]  /*5500*/  MOV R7, UR7 ;  /* 0x0000000700077c02 */ /* 0x008fe20008000f00 */
[----:B------:R-:W-:Y:S01]  /*5510*/  IMAD.U32 R6, RZ, RZ, UR6 ;  /* 0x00000006ff067e24 */ /* 0x000fe2000f8e00ff */
[----:B----4-:R-:W-:Y:S01]  /*5520*/  MOV R11, UR5 ;  /* 0x00000005000b7c02 */ /* 0x010fe20008000f00 */
[----:B------:R-:W-:Y:S02]  /*5530*/  IMAD.U32 R10, RZ, RZ, UR4 ;  /* 0x00000004ff0a7e24 */ /* 0x000fe4000f8e00ff */
[----:B------:R-:W-:Y:S07]  /*5540*/  LEPC R20, `(.L_x_82) ;  /* 0x000000001014794e */ /* 0x000fee0000000000 */
[----:B--2---:R-:W-:Y:S05]  /*5550*/  CALL.ABS.NOINC R2 ;  /* 0x0000000002007343 */ /* 0x004fea0003c00000 */
.L_x_82:
[----:B------:R-:W-:Y:S01]  /*5560*/  ISETP.NE.U32.AND P4, PT, R82, RZ, PT ;  /* 0x000000ff5200720c */ /* 0x000fe20003f85070 */
[----:B------:R-:W-:Y:S01]  /*5570*/  UISETP.NE.AND UP2, UPT, UR53, URZ, UPT ;  /* 0x000000ff3500728c */ /* 0x000fe2000bf45270 */
[----:B------:R-:W-:Y:S01]  /*5580*/  ISETP.NE.U32.AND P2, PT, RZ, UR38, PT ;  /* 0x00000026ff007c0c */ /* 0x000fe2000bf45070 */
[----:B------:R-:W-:Y:S01]  /*5590*/  UISETP.NE.U32.AND UP1, UPT, UR44, URZ, UPT ;  /* 0x000000ff2c00728c */ /* 0x000fe2000bf25070 */
[----:B------:R-:W-:Y:S01]  /*55a0*/  ISETP.NE.AND.EX P4, PT, R83, RZ, PT, P4 ;  /* 0x000000ff5300720c */ /* 0x000fe20003f85340 */
[----:B------:R-:W-:Y:S01]  /*55b0*/  UPLOP3.LUT UP0, UPT, UPT, UPT, UPT, 0x40, 0x4 ;  /* 0x000000000004789c */ /* 0x000fe20003f0e870 */
[----:B------:R-:W-:Y:S01]  /*55c0*/  ISETP.NE.AND.EX P2, PT, RZ, UR39, PT, P2 ;  /* 0x00000027ff007c0c */ /* 0x000fe2000bf45320 */
[----:B------:R-:W-:Y:S01]  /*55d0*/  UISETP.NE.AND.EX UP1, UPT, UR45, URZ, UPT, UP1 ;  /* 0x000000ff2d00728c */ /* 0x000fe2000bf25310 */
[----:B------:R-:W-:Y:S04]  /*55e0*/  PLOP3.LUT P1, PT, PT, PT, UP2, 0x80, 0x8 ;  /* 0x000000000008781c */ /* 0x000fe80003f2f028 */
[----:B------:R-:W-:Y:S06]  /*55f0*/  @UP2 UPLOP3.LUT UP0, UPT, UPT, UPT, UP1, 0x80, 0x8 ;  /* 0x000000000008289c */ /* 0x000fec0003f0f010 */
[----:B------:R-:W-:Y:S01]  /*5600*/  PLOP3.LUT P0, PT, PT, PT, UP0, 0x80, 0x8 ;  /* 0x000000000008781c */ /* 0x000fe20003f0f008 */
[----:B------:R-:W-:Y:S01]  /*5610*/  @!UPT UIADD3 URZ, UPT, UPT, URZ, URZ, URZ ;  /* 0x000000fffffff290 */ /* 0x000fe2000fffe0ff */
[----:B------:R-:W-:Y:S11]  /*5620*/  BRA.U !UP1, `(.L_x_84) ;  /* 0x0000000109387547 */ /* 0x000ff6000b800000 */
[----:B------:R-:W-:Y:S01]  /*5630*/  UISETP.NE.U32.AND UP0, UPT, UR38, URZ, UPT ;  /* 0x000000ff2600728c */ /* 0x000fe2000bf05070 */
[----:B------:R-:W-:Y:S02]  /*5640*/  HFMA2 R0, -RZ, RZ, 0, 5.9604644775390625e-08 ;  /* 0x00000001ff007431 */ /* 0x000fe400000001ff */
[----:B------:R-:W-:Y:S01]  /*5650*/  IMAD.MOV.U32 R88, RZ, RZ, 0x1 ;  /* 0x00000001ff587424 */ /* 0x000fe200078e00ff */
[----:B------:R-:W-:Y:S06]  /*5660*/  UISETP.NE.AND.EX UP0, UPT, UR39, URZ, UPT, UP0 ;  /* 0x000000ff2700728c */ /* 0x000fec000bf05300 */
[----:B------:R-:W-:Y:S05]  /*5670*/  PLOP3.LUT P3, PT, PT, PT, UP0, 0x80, 0x8 ;  /* 0x000000000008781c */ /* 0x000fea0003f6f008 */
[----:B------:R-:W1:Y:S01]  /*5680*/  @UP0 LDCU.64 UR6, c[0x0][0x888] ;  /* 0x00011100ff0607ac */ /* 0x000e620008000a00 */
[----:B------:R-:W-:Y:S07]  /*5690*/  @UP0 UIMAD UR4, UR36, UR44, URZ ;  /* 0x0000002c240402a4 */ /* 0x000fee000f8e02ff */
[----:B------:R-:W-:Y:S01]  /*56a0*/  @!P3 PRMT R88, R0, 0x7610, R88 ;  /* 0x000076100058b816 */ /* 0x000fe20000000058 */
[----:B-1----:R-:W-:Y:S03]  /*56b0*/  @UP0 UIMAD.WIDE UR6, UR4, 0x4, UR6 ;  /* 0x00000004040608a5 */ /* 0x002fe6000f8e0206 */
[----:B------:R-:W1:Y:S03]  /*56c0*/  @!UP0 LDCU UR4, c[0x0][0x880] ;  /* 0x00011000ff0487ac */ /* 0x000e660008000800 */
[----:B------:R-:W-:Y:S01]  /*56d0*/  IMAD.U32 R2, RZ, RZ, UR6 ;  /* 0x00000006ff027e24 */ /* 0x000fe2000f8e00ff */
[----:B------:R-:W-:Y:S05]  /*56e0*/  MOV R3, UR7 ;  /* 0x0000000700037c02 */ /* 0x000fea0008000f00 */
[----:B-----5:R2:W5:Y:S02]  /*56f0*/  @P3 LDG.E R49, desc[UR46][R2.64] ;  /* 0x0000002e02313981 */ /* 0x020564000c1e1900 */
[----:B-12---:R-:W-:Y:S02]  /*5700*/  @!P3 IMAD.U32 R49, RZ, RZ, UR4 ;  /* 0x00000004ff31be24 */ /* 0x006fe4000f8e00ff */
.L_x_84:
[----:B------:R-:W-:Y:S05]  /*5710*/  @!P4 BRA `(.L_x_85) ;  /* 0x000000000020c947 */ /* 0x000fea0003800000 */
[----:B------:R-:W-:Y:S04]  /*5720*/  ISETP.NE.U32.AND P3, PT, R80, RZ, PT ;  /* 0x000000ff5000720c */ /* 0x000fe80003f65070 */
[----:B------:R-:W-:Y:S11]  /*5730*/  ISETP.NE.AND.EX P3, PT, R81, RZ, PT, P3 ;  /* 0x000000ff5100720c */ /* 0x000ff60003f65330 */
[----:B------:R-:W-:Y:S02]  /*5740*/  @!UPT UIADD3 URZ, UPT, UPT, URZ, URZ, URZ ;  /* 0x000000fffffff290 */ /* 0x000fe4000fffe0ff */
[----:B------:R-:W1:Y:S01]  /*5750*/  @P3 LDC.64 R2, c[0x0][0x8a8] ;  /* 0x00022a00ff023b82 */ /* 0x000e620000000a00 */
[----:B------:R-:W-:Y:S04]  /*5760*/  @P3 IMAD R0, R82, UR36, RZ ;  /* 0x0000002452003c24 */ /* 0x000fe8000f8e02ff */
[----:B-1----:R-:W-:Y:S05]  /*5770*/  @P3 IMAD.WIDE R2, R0, 0x4, R2 ;  /* 0x0000000400023825 */ /* 0x002fea00078e0202 */
[----:B-----5:R1:W5:Y:S02]  /*5780*/  @P3 LDG.E R47, desc[UR46][R2.64] ;  /* 0x0000002e022f3981 */ /* 0x020364000c1e1900 */
[----:B-1----:R-:W2:Y:S02]  /*5790*/  @!P3 LDC R47, c[0x0][0x8a0] ;  /* 0x00022800ff2fbb82 */ /* 0x002ea40000000800 */
.L_x_85:
[----:B-----5:R-:W-:Y:S01]  /*57a0*/  FSETP.NEU.AND P3, PT, R49, RZ, PT ;  /* 0x000000ff3100720b */ /* 0x020fe20003f6d000 */
[----:B------:R-:W-:Y:S01]  /*57b0*/  ULOP3.LUT UR4, UR51, 0x1, URZ, 0x3c, !UPT ;  /* 0x0000000133047892 */ /* 0x000fe2000f8e3cff */
[----:B------:R-:W-:Y:S01]  /*57c0*/  SEL R4, RZ, 0xffffffff, P2 ;  /* 0xffffffffff047807 */ /* 0x000fe20001000000 */
[----:B------:R-:W-:Y:S01]  /*57d0*/  IMAD.U32 R72, RZ, RZ, UR56 ;  /* 0x00000038ff487e24 */ /* 0x000fe2000f8e00ff */
[----:B------:R-:W-:Y:S01]  /*57e0*/  @P1 LOP3.LUT P2, RZ, R88, 0xff, RZ, 0xc0, !PT ;  /* 0x000000ff58ff1812 */ /* 0x000fe2000784c0ff */
[----:B------:R-:W-:Y:S01]  /*57f0*/  IMAD.SHL.U32 R106, R94, 0x10, RZ ;  /* 0x000000105e6a7824 */ /* 0x000fe200078e00ff */
[----:B------:R-:W-:Y:S01]  /*5800*/  @P1 SEL R0, RZ, 0xffffffff, P3 ;  /* 0xffffffffff001807 */ /* 0x000fe20001800000 */
[----:B------:R-:W-:Y:S01]  /*5810*/  IMAD.U32 R107, RZ, RZ, UR4 ;  /* 0x00000004ff6b7e24 */ /* 0x000fe2000f8e00ff */
[----:B------:R-:W-:Y:S01]  /*5820*/  LEA R73, R45, UR48, 0x3 ;  /* 0x000000302d497c11 */ /* 0x000fe2000f8e18ff */
[----:B------:R-:W-:Y:S01]  /*5830*/  IMAD.SHL.U32 R72, R72, 0x2000, RZ ;  /* 0x0000200048487824 */ /* 0x000fe200078e00ff */
[----:B------:R-:W-:Y:S01]  /*5840*/  @P0 SEL R0, R4, R0, !P2 ;  /* 0x0000000004000207 */ /* 0x000fe20005000000 */
[----:B------:R-:W-:Y:S01]  /*5850*/  IMAD.SHL.U32 R105, R93, 0x10, RZ ;  /* 0x000000105d697824 */ /* 0x000fe200078e00ff */
[----:B------:R-:W-:Y:S01]  /*5860*/  PLOP3.LUT P2, PT, PT, PT, UP1, 0x80, 0x8 ;  /* 0x000000000008781c */ /* 0x000fe20003f4f018 */
[----:B------:R-:W-:Y:S01]  /*5870*/  IMAD.IADD R67, R99, 0x1, R72 ;  /* 0x0000000163437824 */ /* 0x000fe200078e0248 */
[----:B------:R-:W-:Y:S01]  /*5880*/  @P1 LOP3.LUT R0, R0, 0x1, RZ, 0xc0, !PT ;  /* 0x0000000100001812 */ /* 0x000fe200078ec0ff */
[----:B------:R-:W-:Y:S01]  /*5890*/  BSSY B1, `(.L_x_86) ;  /* 0x0000039000017945 */ /* 0x000fe20003800000 */
[----:B------:R-:W-:Y:S01]  /*58a0*/  LOP3.LUT P4, R102, R88, 0xff, RZ, 0xc0, !PT ;  /* 0x000000ff58667812 */ /* 0x000fe2000788c0ff */
[----:B------:R-:W-:Y:S01]  /*58b0*/  IMAD.IADD R66, R67, 0x1, R106 ;  /* 0x0000000143427824 */ /* 0x000fe200078e026a */
[----:B------:R-:W-:Y:S01]  /*58c0*/  ISETP.NE.U32.OR P5, PT, R0, 0x1, !P1 ;  /* 0x000000010000780c */ /* 0x000fe20004fa5470 */
[----:B------:R-:W-:Y:S01]  /*58d0*/  IMAD.U32 R0, RZ, RZ, UR56 ;  /* 0x00000038ff007e24 */ /* 0x000fe2000f8e00ff */
[----:B------:R-:W-:Y:S01]  /*58e0*/  SEL R3, RZ, 0xffffffff, P3 ;  /* 0xffffffffff037807 */ /* 0x000fe20001800000 */
[----:B------:R-:W-:Y:S01]  /*58f0*/  IMAD.MOV.U32 R75, RZ, RZ, 0x1 ;  /* 0x00000001ff4b7424 */ /* 0x000fe200078e00ff */
[----:B------:R-:W-:Y:S01]  /*5900*/  P2R R104, PR, RZ, 0x20 ;  /* 0x00000020ff687803 */ /* 0x000fe20000000000 */
[----:B------:R-:W-:Y:S01]  /*5910*/  IMAD R48, R45, 0x40, R46 ;  /* 0x000000402d307824 */ /* 0x000fe200078e022e */
[----:B------:R-:W-:Y:S01]  /*5920*/  LEA R0, R0, UR48, 0x3 ;  /* 0x0000003000007c11 */ /* 0x000fe2000f8e18ff */
[----:B------:R-:W-:Y:S01]  /*5930*/  IMAD.U32 R74, RZ, RZ, UR56 ;  /* 0x00000038ff4a7e24 */ /* 0x000fe2000f8e00ff */
[----:B------:R-:W-:Y:S02]  /*5940*/  @P2 SEL R3, R4, R3, !P4 ;  /* 0x0000000304032207 */ /* 0x000fe40006000000 */
[----:B------:R-:W-:Y:S02]  /*5950*/  CS2R R78, SRZ ;  /* 0x00000000004e7805 */ /* 0x000fe4000001ff00 */
[----:B------:R-:W-:Y:S02]  /*5960*/  CS2R R76, SRZ ;  /* 0x00000000004c7805 */ /* 0x000fe4000001ff00 */
[----:B------:R-:W-:Y:S02]  /*5970*/  CS2R R70, SRZ ;  /* 0x0000000000467805 */ /* 0x000fe4000001ff00 */
[----:B------:R-:W-:Y:S02]  /*5980*/  LOP3.LUT R3, R3, 0x1, RZ, 0xc0, !PT ;  /* 0x0000000103037812 */ /* 0x000fe400078ec0ff */
[----:B------:R-:W-:Y:S02]  /*5990*/  CS2R R68, SRZ ;  /* 0x0000000000447805 */ /* 0x000fe4000001ff00 */
[----:B------:R-:W-:Y:S02]  /*59a0*/  @P5 SHF.L.U32 R2, R107, 0x1f, RZ ;  /* 0x0000001f6b025819 */ /* 0x000fe400000006ff */
[----:B------:R-:W-:Y:S02]  /*59b0*/  CS2R R62, SRZ ;  /* 0x00000000003e7805 */ /* 0x000fe4000001ff00 */
[----:B------:R-:W-:Y:S02]  /*59c0*/  ISETP.NE.U32.AND P2, PT, R3, 0x1, PT ;  /* 0x000000010300780c */ /* 0x000fe40003f45070 */
[----:B------:R-:W-:Y:S01]  /*59d0*/  CS2R R60, SRZ ;  /* 0x00000000003c7805 */ /* 0x000fe2000001ff00 */
[----:B------:R1:W3:Y:S01]  /*59e0*/  @P5 SYNCS.PHASECHK.TRANS64.TRYWAIT P1, [R0+URZ+0x40], R2 ;  /* 0x00004002000055a7 */ /* 0x0002e200080211ff */
[----:B------:R-:W-:Y:S02]  /*59f0*/  CS2R R58, SRZ ;  /* 0x00000000003a7805 */ /* 0x000fe4000001ff00 */
[----:B------:R-:W-:Y:S02]  /*5a00*/  P2R R108, PR, RZ, 0x4 ;  /* 0x00000004ff6c7803 */ /* 0x000fe40000000000 */
[----:B------:R-:W-:Y:S01]  /*5a10*/  CS2R R56, SRZ ;  /* 0x0000000000387805 */ /* 0x000fe2000001ff00 */
[----:B------:R-:W-:Y:S02]  /*5a20*/  IMAD.IADD R65, R67, 0x1, R105 ;  /* 0x0000000143417824 */ /* 0x000fe400078e0269 */
[----:B------:R-:W-:Y:S01]  /*5a30*/  IMAD.IADD R64, R98, 0x1, R66 ;  /* 0x0000000162407824 */ /* 0x000fe200078e0242 */
[----:B-1----:R-:W-:Y:S04]  /*5a40*/  SHF.L.U32 R2, R97, 0x1f, RZ ;  /* 0x0000001f61027819 */ /* 0x002fe800000006ff */
[----:B------:R1:W4:Y:S01]  /*5a50*/  SYNCS.PHASECHK.TRANS64.TRYWAIT P0, [R73+URZ+0xa0], R2 ;  /* 0x0000a002490075a7 */ /* 0x00032200080011ff */
[----:B---3--:R-:W-:Y:S01]  /*5a60*/  @P5 SEL R75, RZ, 0x1, !P1 ;  /* 0x00000001ff4b5807 */ /* 0x008fe20004800000 */
[----:B-1----:R-:W-:Y:S06]  /*5a70*/  @!P5 BRA `(.L_x_87) ;  /* 0x000000000068d947 */ /* 0x002fec0003800000 */
[----:B------:R-:W-:Y:S01]  /*5a80*/  ISETP.NE.AND P1, PT, R75, RZ, PT ;  /* 0x000000ff4b00720c */ /* 0x000fe20003f25270 */
[----:B------:R-:W-:Y:S01]  /*5a90*/  BSSY B0, `(.L_x_88) ;  /* 0x000000d000007945 */ /* 0x000fe20003800000 */
[----:B------:R-:W-:Y:S02]  /*5aa0*/  CS2R R58, SRZ ;  /* 0x00000000003a7805 */ /* 0x000fe4000001ff00 */
[----:B------:R-:W-:Y:S02]  /*5ab0*/  CS2R R56, SRZ ;  /* 0x0000000000387805 */ /* 0x000fe4000001ff00 */
[----:B------:R-:W-:Y:S02]  /*5ac0*/  CS2R R62, SRZ ;  /* 0x00000000003e7805 */ /* 0x000fe4000001ff00 */
[----:B------:R-:W-:Y:S02]  /*5ad0*/  CS2R R60, SRZ ;  /* 0x00000000003c7805 */ /* 0x000fe4000001ff00 */
[----:B------:R-:W-:Y:S02]  /*5ae0*/  CS2R R70, SRZ ;  /* 0x0000000000467805 */ /* 0x000fe4000001ff00 */
[----:B------:R-:W-:Y:S02]  /*5af0*/  CS2R R68, SRZ ;  /* 0x0000000000447805 */ /* 0x000fe4000001ff00 */
[----:B------:R-:W-:Y:S02]  /*5b00*/  CS2R R78, SRZ ;  /* 0x00000000004e7805 */ /* 0x000fe4000001ff00 */
[----:B------:R-:W-:Y:S01]  /*5b10*/  CS2R R76, SRZ ;  /* 0x00000000004c7805 */ /* 0x000fe2000001ff00 */
[----:B------:R-:W-:Y:S06]  /*5b20*/  @P1 BRA `(.L_x_89) ;  /* 0x00000000000c1947 */ /* 0x000fec0003800000 */
[----:B------:R-:W-:Y:S04]  /*5b30*/  SHF.L.U32 R3, R107, 0x1f, RZ ;  /* 0x0000001f6b037819 */ /* 0x000fe800000006ff */
[----:B------:R-:W1:Y:S02]  /*5b40*/  SYNCS.PHASECHK.TRANS64.TRYWAIT P1, [R0+URZ+0x40], R3 ;  /* 0x00004003000075a7 */ /* 0x000e6400080211ff */
[----:B-1----:R-:W-:Y:S05]  /*5b50*/  @!P1 BRA `(.L_x_90) ;  /* 0x0000002400489947 */ /* 0x002fea0003800000 */
.L_x_89:
[----:B------:R-:W-:Y:S05]  /*5b60*/  BSYNC B0 ;  /* 0x0000000000007941 */ /* 0x000fea0003800000 */
.L_x_88:
[----:B------:R-:W-:Y:S01]  /*5b70*/  ISETP.NE.AND P1, PT, R108, RZ, PT ;  /* 0x000000ff6c00720c */ /* 0x000fe20003f25270 */
[----:B------:R-:W-:Y:S04]  /*5b80*/  UIADD3 UR5, UPT, UPT, UR56, 0x1, URZ ;  /* 0x0000000138057890 */ /* 0x000fe8000fffe0ff */
[----:B------:R-:W-:Y:S04]  /*5b90*/  UISETP.NE.AND UP0, UPT, UR5, 0x3, UPT ;  /* 0x000000030500788c */ /* 0x000fe8000bf05270 */
[----:B------:R-:W-:Y:S02]  /*5ba0*/  USEL UR4, URZ, 0x1, UP0 ;  /* 0x00000001ff047887 */ /* 0x000fe40008000000 */
[----:B------:R-:W-:Y:S02]  /*5bb0*/  USEL UR5, UR5, URZ, UP0 ;  /* 0x000000ff05057287 */ /* 0x000fe40008000000 */
[----:B------:R3:W1:Y:S02]  /*5bc0*/  @P1 LDS.128 R56, [R67] ;  /* 0x0000000043381984 */ /* 0x0006640000000c00 */
[----:B------:R-:W-:Y:S02]  /*5bd0*/  LOP3.LUT R107, R107, UR4, RZ, 0x3c, !PT ;  /* 0x000000046b6b7c12 */ /* 0x000fe4000f8e3cff */
[----:B------:R3:W1:Y:S01]  /*5be0*/  @P1 LDS.128 R60, [R66+0x10] ;  /* 0x00001000423c1984 */ /* 0x0006620000000c00 */
[----:B------:R-:W-:Y:S03]  /*5bf0*/  IMAD.U32 R74, RZ, RZ, UR5 ;  /* 0x00000005ff4a7e24 */ /* 0x000fe6000f8e00ff */
[----:B------:R3:W1:Y:S04]  /*5c00*/  @P1 LDS.128 R68, [R65+0x20] ;  /* 0x0000200041441984 */ /* 0x0006680000000c00 */
[----:B------:R3:W1:Y:S02]  /*5c10*/  @P1 LDS.128 R76, [R64+0x10] ;  /* 0x00001000404c1984 */ /* 0x0006640000000c00 */
.L_x_87:
[----:B------:R-:W-:Y:S05]  /*5c20*/  BSYNC B1 ;  /* 0x0000000000017941 */ /* 0x000fea0003800000 */
.L_x_86:
[----:B-1----:R-:W-:Y:S04]  /*5c30*/  SHF.R.U32.HI R0, RZ, 0x15, R48 ;  /* 0x00000015ff007819 */ /* 0x002fe80000011630 */
[----:B------:R-:W-:Y:S01]  /*5c40*/  LOP3.LUT P1, RZ, R0, 0x3, R92, 0x48, !PT ;  /* 0x0000000300ff7812 */ /* 0x000fe2000782485c */
[----:B------:R-:W-:Y:S01]  /*5c50*/  @!UPT UIADD3 URZ, UPT, UPT, URZ, URZ, URZ ;  /* 0x000000fffffff290 */ /* 0x000fe2000fffe0ff */
[----:B----4-:R-:W-:Y:S11]  /*5c60*/  @P0 BRA `(.L_x_91) ;  /* 0x0000000000080947 */ /* 0x010ff60003800000 */
[----:B------:R-:W1:Y:S02]  /*5c70*/  SYNCS.PHASECHK.TRANS64.TRYWAIT P0, [R73+URZ+0xa0], R2 ;  /* 0x0000a002490075a7 */ /* 0x000e6400080011ff */
[----:B-1----:R-:W-:Y:S05]  /*5c80*/  @!P0 BRA `(.L_x_92) ;  /* 0x0000002400108947 */ /* 0x002fea0003800000 */
.L_x_91:
[----:B------:R-:W-:Y:S05]  /*5c90*/  @!P1 BRA `(.L_x_93) ;  /* 0x0000000000409947 */ /* 0x000fea0003800000 */
[----:B------:R-:W4:Y:S01]  /*5ca0*/  LDCU.64 UR8, c[0x4][0x70] ;  /* 0x01000e00ff0877ac */ /* 0x000f220008000a00 */
[----:B------:R-:W-:Y:S01]  /*5cb0*/  MOV R3, 0x0 ;  /* 0x0000000000037802 */ /* 0x000fe20000000f00 */
[----:B------:R-:W-:Y:S02]  /*5cc0*/  HFMA2 R12, -RZ, RZ, 0, 5.9604644775390625e-08 ;  /* 0x00000001ff0c7431 */ /* 0x000fe400000001ff */
[----:B------:R-:W-:Y:S02]  /*5cd0*/  IMAD.MOV.U32 R8, RZ, RZ, 0x192 ;  /* 0x00000192ff087424 */ /* 0x000fe400078e00ff */
[----:B------:R-:W-:Y:S01]  /*5ce0*/  IMAD.MOV.U32 R13, RZ, RZ, RZ ;  /* 0x000000ffff0d7224 */ /* 0x000fe200078e00ff */
[----:B------:R-:W5:Y:S01]  /*5cf0*/  LDCU.64 UR6, c[0x4][0x78] ;  /* 0x01000f00ff0677ac */ /* 0x000f620008000a00 */
[----:B-1----:R-:W1:Y:S01]  /*5d00*/  LDC.64 R2, c[0x4][R3] ;  /* 0x0100000003027b82 */ /* 0x002e620000000a00 */
[----:B------:R-:W2:Y:S01]  /*5d10*/  LDCU.64 UR4, c[0x4][0x10] ;  /* 0x01000200ff0477ac */ /* 0x000ea20008000a00 */
[----:B----4-:R-:W-:Y:S01]  /*5d20*/  MOV R5, UR9 ;  /* 0x0000000900057c02 */ /* 0x010fe20008000f00 */
[----:B------:R-:W-:Y:S01]  /*5d30*/  IMAD.U32 R4, RZ, RZ, UR8 ;  /* 0x00000008ff047e24 */ /* 0x000fe2000f8e00ff */
[----:B-----5:R-:W-:Y:S01]  /*5d40*/  MOV R7, UR7 ;  /* 0x0000000700077c02 */ /* 0x020fe20008000f00 */
[----:B------:R-:W-:Y:S01]  /*5d50*/  IMAD.U32 R6, RZ, RZ, UR6 ;  /* 0x00000006ff067e24 */ /* 0x000fe2000f8e00ff */
[----:B--2---:R-:W-:Y:S01]  /*5d60*/  MOV R11, UR5 ;  /* 0x00000005000b7c02 */ /* 0x004fe20008000f00 */
[----:B------:R-:W-:Y:S02]  /*5d70*/  IMAD.U32 R10, RZ, RZ, UR4 ;  /* 0x00000004ff0a7e24 */ /* 0x000fe4000f8e00ff */
[----:B------:R-:W-:Y:S07]  /*5d80*/  LEPC R20, `(.L_x_93) ;  /* 0x000000001014794e */ /* 0x000fee0000000000 */
[----:B-1-3--:R-:W-:Y:S05]  /*5d90*/  CALL.ABS.NOINC R2 ;  /* 0x0000000002007343 */ /* 0x00afea0003c00000 */
.L_x_93:
[----:B------:R-:W-:Y:S05]  /*5da0*/  WARPSYNC.ALL ;  /* 0x0000000000007948 */ /* 0x000fea0003800000 */
[----:B------:R-:W-:Y:S01]  /*5db0*/  R2UR UR4, R48 ;  /* 0x00000000300472ca */ /* 0x000fe200000e0000 */
[--C-:B------:R-:W-:Y:S01]  /*5dc0*/  HADD2.F32 R50, -RZ, R56.reuse.H0_H0 ;  /* 0x20000038ff327230 */ /* 0x100fe20000004100 */
[----:B------:R-:W-:Y:S01]  /*5dd0*/  ISETP.NE.AND P0, PT, R100, RZ, PT ;  /* 0x000000ff6400720c */ /* 0x000fe20003f05270 */
[----:B------:R-:W-:Y:S01]  /*5de0*/  HADD2.F32 R51, -RZ, R56.H1_H1 ;  /* 0x30000038ff337230 */ /* 0x000fe20000004100 */
[----:B------:R-:W-:Y:S01]  /*5df0*/  BSSY.RECONVERGENT B0, `(.L_x_94) ;  /* 0x0000083000007945 */ /* 0x000fe20003800200 */
[--C-:B------:R-:W-:Y:S08]  /*5e00*/  HADD2.F32 R52, -RZ, R57.reuse.H0_H0 ;  /* 0x20000039ff347230 */ /* 0x100ff00000004100 */
[----:B------:R-:W2:Y:S02]  /*5e10*/  LDTM.x32 R4, tmem[UR4] ;  /* 0x00000004000479ee */ /* 0x000ea400082c0000 */
[C---:B--2---:R-:W-:Y:S01]  /*5e20*/  FMUL R0, R47.reuse, R4 ;  /* 0x000000042f007220 */ /* 0x044fe20000400000 */
[C---:B-1----:R-:W-:Y:S01]  /*5e30*/  FMUL R2, R47.reuse, R5 ;  /* 0x000000052f027220 */ /* 0x042fe20000400000 */
[C---:B------:R-:W-:Y:S01]  /*5e40*/  FMUL R4, R47.reuse, R8 ;  /* 0x000000082f047220 */ /* 0x040fe20000400000 */
[----:B------:R-:W-:Y:S01]  /*5e50*/  FMUL R3, R47, R6 ;  /* 0x000000062f037220 */ /* 0x000fe20000400000 */
[C---:B------:R-:W-:Y:S01]  /*5e60*/  FFMA R0, R49.reuse, R50, R0 ;  /* 0x0000003231007223 */ /* 0x040fe20000000000 */
[----:B------:R-:W-:Y:S01]  /*5e70*/  FFMA R2, R49, R51, R2 ;  /* 0x0000003331027223 */ /* 0x000fe20000000002 */
[C---:B------:R-:W-:Y:S01]  /*5e80*/  FMUL R5, R47.reuse, R9 ;  /* 0x000000092f057220 */ /* 0x040fe20000400000 */
        /* <DEDUP_REMOVED lines=16> */
[----:B------:R-:W-:Y:S02]  /*5f90*/  HADD2.F32 R32, -RZ, R57.H1_H1 ;  /* 0x30000039ff207230 */ /* 0x000fe40000004100 */
[C---:B------:R-:W-:Y:S01]  /*5fa0*/  FMUL R26, R47.reuse, R30 ;  /* 0x0000001e2f1a7220 */ /* 0x040fe20000400000 */
[----:B------:R-:W-:Y:S01]  /*5fb0*/  FMUL R29, R47, R33 ;  /* 0x000000212f1d7220 */ /* 0x000fe20000400000 */
[--C-:B------:R-:W-:Y:S02]  /*5fc0*/  HADD2.F32 R33, -RZ, R58.reuse.H0_H0 ;  /* 0x2000003aff217230 */ /* 0x100fe40000004100 */
[----:B------:R-:W-:Y:S01]  /*5fd0*/  FFMA R3, R49, R52, R3 ;  /* 0x0000003431037223 */ /* 0x000fe20000000003 */
[C---:B------:R-:W-:Y:S01]  /*5fe0*/  FMUL R7, R47.reuse, R7 ;  /* 0x000000072f077220 */ /* 0x040fe20000400000 */
[----:B------:R-:W-:Y:S01]  /*5ff0*/  FMUL R30, R47, R34 ;  /* 0x000000222f1e7220 */ /* 0x000fe20000400000 */
[----:B------:R-:W-:Y:S01]  /*6000*/  HADD2.F32 R34, -RZ, R58.H1_H1 ;  /* 0x3000003aff227230 */ /* 0x000fe20000004100 */
[----:B------:R-:W-:Y:S01]  /*6010*/  F2FP.F16.F32.PACK_AB R52, R2, R0 ;  /* 0x000000000234723e */ /* 0x000fe200000000ff */
[--C-:B------:R-:W-:Y:S02]  /*6020*/  HADD2.F32 R0, -RZ, R59.reuse.H0_H0 ;  /* 0x2000003bff007230 */ /* 0x100fe40000004100 */
[C---:B------:R-:W-:Y:S01]  /*6030*/  FFMA R7, R49.reuse, R32, R7 ;  /* 0x0000002031077223 */ /* 0x040fe20000000007 */
[----:B------:R-:W-:Y:S02]  /*6040*/  HADD2.F32 R2, -RZ, R59.H1_H1 ;  /* 0x3000003bff027230 */ /* 0x000fe40000004100 */
[C---:B------:R-:W-:Y:S01]  /*6050*/  FFMA R4, R49.reuse, R33, R4 ;  /* 0x0000002131047223 */ /* 0x040fe20000000004 */
[C---:B------:R-:W-:Y:S01]  /*6060*/  FFMA R5, R49.reuse, R34, R5 ;  /* 0x0000002231057223 */ /* 0x040fe20000000005 */
[----:B------:R-:W-:Y:S01]  /*6070*/  FFMA R6, R49, R0, R6 ;  /* 0x0000000031067223 */ /* 0x000fe20000000006 */
[--C-:B------:R-:W-:Y:S02]  /*6080*/  HADD2.F32 R0, -RZ, R60.reuse.H0_H0 ;  /* 0x2000003cff007230 */ /* 0x100fe40000004100 */
[----:B------:R-:W-:Y:S01]  /*6090*/  FMUL R11, R47, R11 ;  /* 0x0000000b2f0b7220 */ /* 0x000fe20000400000 */
[----:B------:R-:W-:Y:S01]  /*60a0*/  F2FP.F16.F32.PACK_AB R53, R7, R3 ;  /* 0x000000030735723e */ /* 0x000fe200000000ff */
[--C-:B------:R-:W-:Y:S02]  /*60b0*/  HADD2.F32 R3, -RZ, R61.reuse.H0_H0 ;  /* 0x2000003dff037230 */ /* 0x100fe40000004100 */
[----:B------:R-:W-:Y:S01]  /*60c0*/  FMUL R15, R47, R15 ;  /* 0x0000000f2f0f7220 */ /* 0x000fe20000400000 */
[C---:B------:R-:W-:Y:S01]  /*60d0*/  FFMA R11, R49.reuse, R2, R11 ;  /* 0x00000002310b7223 */ /* 0x040fe2000000000b */
[----:B------:R-:W-:Y:S02]  /*60e0*/  HADD2.F32 R2, -RZ, R60.H1_H1 ;  /* 0x3000003cff027230 */ /* 0x000fe40000004100 */
[----:B------:R-:W-:Y:S01]  /*60f0*/  FFMA R8, R49, R0, R8 ;  /* 0x0000000031087223 */ /* 0x000fe20000000008 */
[----:B------:R-:W-:Y:S02]  /*6100*/  HADD2.F32 R0, -RZ, R61.H1_H1 ;  /* 0x3000003dff007230 */ /* 0x000fe40000004100 */
[C---:B------:R-:W-:Y:S01]  /*6110*/  FMUL R19, R47.reuse, R19 ;  /* 0x000000132f137220 */ /* 0x040fe20000400000 */
[----:B------:R-:W-:Y:S01]  /*6120*/  FMUL R23, R47, R23 ;  /* 0x000000172f177220 */ /* 0x000fe20000400000 */
[C---:B------:R-:W-:Y:S01]  /*6130*/  FFMA R9, R49.reuse, R2, R9 ;  /* 0x0000000231097223 */ /* 0x040fe20000000009 */
[C---:B------:R-:W-:Y:S01]  /*6140*/  FFMA R10, R49.reuse, R3, R10 ;  /* 0x00000003310a7223 */ /* 0x040fe2000000000a */
[----:B------:R-:W-:Y:S01]  /*6150*/  FFMA R15, R49, R0, R15 ;  /* 0x00000000310f7223 */ /* 0x000fe2000000000f */
[--C-:B------:R-:W-:Y:S02]  /*6160*/  HADD2.F32 R2, -RZ, R62.reuse.H0_H0 ;  /* 0x2000003eff027230 */ /* 0x100fe40000004100 */
[----:B------:R-:W-:Y:S01]  /*6170*/  FMUL R27, R47, R27 ;  /* 0x0000001b2f1b7220 */ /* 0x000fe20000400000 */
[----:B------:R-:W-:Y:S01]  /*6180*/  HADD2.F32 R0, -RZ, R62.H1_H1 ;  /* 0x3000003eff007230 */ /* 0x000fe20000004100 */
[----:B------:R-:W-:Y:S01]  /*6190*/  F2FP.F16.F32.PACK_AB R54, R5, R4 ;  /* 0x000000040536723e */ /* 0x000fe200000000ff */
[--C-:B------:R-:W-:Y:S02]  /*61a0*/  HADD2.F32 R3, -RZ, R63.reuse.H0_H0 ;  /* 0x2000003fff037230 */ /* 0x100fe40000004100 */
[C---:B------:R-:W-:Y:S01]  /*61b0*/  FFMA R12, R49.reuse, R2, R12 ;  /* 0x00000002310c7223 */ /* 0x040fe2000000000c */
[--C-:B------:R-:W-:Y:S02]  /*61c0*/  HADD2.F32 R2, -RZ, R68.reuse.H0_H0 ;  /* 0x20000044ff027230 */ /* 0x100fe40000004100 */
[C---:B------:R-:W-:Y:S01]  /*61d0*/  FFMA R13, R49.reuse, R0, R13 ;  /* 0x00000000310d7223 */ /* 0x040fe2000000000d */
[----:B------:R-:W-:Y:S02]  /*61e0*/  HADD2.F32 R0, -RZ, R63.H1_H1 ;  /* 0x3000003fff007230 */ /* 0x000fe40000004100 */
[----:B------:R-:W-:Y:S01]  /*61f0*/  FFMA R14, R49, R3, R14 ;  /* 0x00000003310e7223 */ /* 0x000fe2000000000e */
[----:B------:R-:W-:Y:S01]  /*6200*/  HADD2.F32 R3, -RZ, R68.H1_H1 ;  /* 0x30000044ff037230 */ /* 0x000fe20000004100 */
[----:B------:R-:W-:Y:S01]  /*6210*/  F2FP.F16.F32.PACK_AB R55, R11, R6 ;  /* 0x000000060b37723e */ /* 0x000fe200000000ff */
[----:B------:R-:W-:Y:S01]  /*6220*/  FMUL R31, R47, R31 ;  /* 0x0000001f2f1f7220 */ /* 0x000fe20000400000 */
[C---:B------:R-:W-:Y:S01]  /*6230*/  FFMA R19, R49.reuse, R0, R19 ;  /* 0x0000000031137223 */ /* 0x040fe20000000013 */
[--C-:B------:R-:W-:Y:S02]  /*6240*/  HADD2.F32 R0, -RZ, R69.reuse.H0_H0 ;  /* 0x20000045ff007230 */ /* 0x100fe40000004100 */
[C---:B------:R-:W-:Y:S01]  /*6250*/  FFMA R16, R49.reuse, R2, R16 ;  /* 0x0000000231107223 */ /* 0x040fe20000000010 */
[----:B------:R1:W-:Y:S01]  /*6260*/  STS.128 [R67], R52 ;  /* 0x0000003443007388 */ /* 0x0003e20000000c00 */
[C---:B------:R-:W-:Y:S01]  /*6270*/  FFMA R17, R49.reuse, R3, R17 ;  /* 0x0000000331117223 */ /* 0x040fe20000000011 */
[----:B------:R-:W-:Y:S02]  /*6280*/  HADD2.F32 R2, -RZ, R69.H1_H1 ;  /* 0x30000045ff027230 */ /* 0x000fe40000004100 */
[----:B------:R-:W-:Y:S01]  /*6290*/  FFMA R18, R49, R0, R18 ;  /* 0x0000000031127223 */ /* 0x000fe20000000012 */
[--C-:B------:R-:W-:Y:S01]  /*62a0*/  HADD2.F32 R0, -RZ, R70.reuse.H0_H0 ;  /* 0x20000046ff007230 */ /* 0x100fe20000004100 */
[----:B------:R-:W-:Y:S01]  /*62b0*/  F2FP.F16.F32.PACK_AB R8, R9, R8 ;  /* 0x000000080908723e */ /* 0x000fe200000000ff */
[--C-:B------:R-:W-:Y:S02]  /*62c0*/  HADD2.F32 R3, -RZ, R71.reuse.H0_H0 ;  /* 0x20000047ff037230 */ /* 0x100fe40000004100 */
[C---:B------:R-:W-:Y:S01]  /*62d0*/  FFMA R23, R49.reuse, R2, R23 ;  /* 0x0000000231177223 */ /* 0x040fe20000000017 */
[----:B------:R-:W-:Y:S02]  /*62e0*/  HADD2.F32 R2, -RZ, R70.H1_H1 ;  /* 0x30000046ff027230 */ /* 0x000fe40000004100 */
[----:B------:R-:W-:Y:S01]  /*62f0*/  FFMA R20, R49, R0, R20 ;  /* 0x0000000031147223 */ /* 0x000fe20000000014 */
[----:B------:R-:W-:Y:S01]  /*6300*/  HADD2.F32 R0, -RZ, R71.H1_H1 ;  /* 0x30000047ff007230 */ /* 0x000fe20000004100 */
[----:B------:R-:W-:Y:S01]  /*6310*/  F2FP.F16.F32.PACK_AB R9, R15, R10 ;  /* 0x0000000a0f09723e */ /* 0x000fe200000000ff */
[----:B------:R-:W-:Y:S02]  /*6320*/  HADD2.F32 R4, -RZ, R79.H0_H0 ;  /* 0x2000004fff047230 */ /* 0x000fe40000004100 */
[C---:B------:R-:W-:Y:S01]  /*6330*/  FFMA R21, R49.reuse, R2, R21 ;  /* 0x0000000231157223 */ /* 0x040fe20000000015 */
[C---:B------:R-:W-:Y:S01]  /*6340*/  FFMA R22, R49.reuse, R3, R22 ;  /* 0x0000000331167223 */ /* 0x040fe20000000016 */
[----:B------:R-:W-:Y:S01]  /*6350*/  FFMA R27, R49, R0, R27 ;  /* 0x00000000311b7223 */ /* 0x000fe2000000001b */
[--C-:B------:R-:W-:Y:S01]  /*6360*/  HADD2.F32 R2, -RZ, R76.reuse.H0_H0 ;  /* 0x2000004cff027230 */ /* 0x100fe20000004100 */
[----:B------:R-:W-:Y:S01]  /*6370*/  F2FP.F16.F32.PACK_AB R10, R13, R12 ;  /* 0x0000000c0d0a723e */ /* 0x000fe200000000ff */
[----:B------:R-:W-:Y:S01]  /*6380*/  HADD2.F32 R0, -RZ, R76.H1_H1 ;  /* 0x3000004cff007230 */ /* 0x000fe20000004100 */
[----:B------:R-:W-:Y:S01]  /*6390*/  F2FP.F16.F32.PACK_AB R11, R19, R14 ;  /* 0x0000000e130b723e */ /* 0x000fe200000000ff */
[--C-:B------:R-:W-:Y:S02]  /*63a0*/  HADD2.F32 R3, -RZ, R77.reuse.H0_H0 ;  /* 0x2000004dff037230 */ /* 0x100fe40000004100 */
[C---:B------:R-:W-:Y:S01]  /*63b0*/  FFMA R24, R49.reuse, R2, R24 ;  /* 0x0000000231187223 */ /* 0x040fe20000000018 */
[--C-:B------:R-:W-:Y:S02]  /*63c0*/  HADD2.F32 R2, -RZ, R78.reuse.H0_H0 ;  /* 0x2000004eff027230 */ /* 0x100fe40000004100 */
[C---:B------:R-:W-:Y:S01]  /*63d0*/  FFMA R25, R49.reuse, R0, R25 ;  /* 0x0000000031197223 */ /* 0x040fe20000000019 */
[----:B------:R1:W-:Y:S01]  /*63e0*/  STS.128 [R66+0x10], R8 ;  /* 0x0000100842007388 */ /* 0x0003e20000000c00 */
[----:B------:R-:W-:Y:S02]  /*63f0*/  HADD2.F32 R0, -RZ, R77.H1_H1 ;  /* 0x3000004dff007230 */ /* 0x000fe40000004100 */
[----:B------:R-:W-:Y:S01]  /*6400*/  FFMA R26, R49, R3, R26 ;  /* 0x00000003311a7223 */ /* 0x000fe2000000001a */
[----:B------:R-:W-:Y:S01]  /*6410*/  HADD2.F32 R3, -RZ, R78.H1_H1 ;  /* 0x3000004eff037230 */ /* 0x000fe20000004100 */
[----:B------:R-:W-:Y:S01]  /*6420*/  F2FP.F16.F32.PACK_AB R16, R17, R16 ;  /* 0x000000101110723e */ /* 0x000fe200000000ff */
[----:B------:R-:W-:Y:S01]  /*6430*/  HADD2.F32 R5, -RZ, R79.H1_H1 ;  /* 0x3000004fff057230 */ /* 0x000fe20000004100 */
[----:B------:R-:W-:Y:S01]  /*6440*/  F2FP.F16.F32.PACK_AB R17, R23, R18 ;  /* 0x000000121711723e */ /* 0x000fe200000000ff */
[----:B------:R-:W-:Y:S01]  /*6450*/  FFMA R31, R49, R0, R31 ;  /* 0x00000000311f7223 */ /* 0x000fe2000000001f */
[----:B------:R-:W-:Y:S01]  /*6460*/  FMUL R35, R47, R35 ;  /* 0x000000232f237220 */ /* 0x000fe20000400000 */
[----:B------:R-:W-:Y:S01]  /*6470*/  F2FP.F16.F32.PACK_AB R18, R21, R20 ;  /* 0x000000141512723e */ /* 0x000fe200000000ff */
[----:B------:R-:W-:Y:S01]  /*6480*/  FFMA R28, R49, R2, R28 ;  /* 0x00000002311c7223 */ /* 0x000fe2000000001c */
[----:B------:R-:W-:Y:S01]  /*6490*/  F2FP.F16.F32.PACK_AB R19, R27, R22 ;  /* 0x000000161b13723e */ /* 0x000fe200000000ff */
[C---:B------:R-:W-:Y:S01]  /*64a0*/  FFMA R29, R49.reuse, R3, R29 ;  /* 0x00000003311d7223 */ /* 0x040fe2000000001d */
[C---:B------:R-:W-:Y:S01]  /*64b0*/  FFMA R30, R49.reuse, R4, R30 ;  /* 0x00000004311e7223 */ /* 0x040fe2000000001e */
[----:B------:R-:W-:Y:S01]  /*64c0*/  FFMA R35, R49, R5, R35 ;  /* 0x0000000531237223 */ /* 0x000fe20000000023 */
[----:B------:R-:W-:Y:S01]  /*64d0*/  F2FP.F16.F32.PACK_AB R24, R25, R24 ;  /* 0x000000181918723e */ /* 0x000fe200000000ff */
[----:B------:R1:W-:Y:S01]  /*64e0*/  STS.128 [R65+0x20], R16 ;  /* 0x0000201041007388 */ /* 0x0003e20000000c00 */
[----:B------:R-:W-:Y:S02]  /*64f0*/  F2FP.F16.F32.PACK_AB R25, R31, R26 ;  /* 0x0000001a1f19723e */ /* 0x000fe400000000ff */
[----:B------:R-:W-:Y:S02]  /*6500*/  F2FP.F16.F32.PACK_AB R26, R29, R28 ;  /* 0x0000001c1d1a723e */ /* 0x000fe400000000ff */
[----:B------:R-:W-:Y:S05]  /*6510*/  F2FP.F16.F32.PACK_AB R27, R35, R30 ;  /* 0x0000001e231b723e */ /* 0x000fea00000000ff */
[----:B------:R1:W-:Y:S01]  /*6520*/  STS.128 [R64+0x10], R24 ;  /* 0x0000101840007388 */ /* 0x0003e20000000c00 */
[----:B------:R-:W-:Y:S01]  /*6530*/  @!PT LDS RZ, [RZ] ;  /* 0x00000000fffff984 */ /* 0x000fe20000000800 */
[----:B------:R-:W-:Y:S01]  /*6540*/  @!PT LDS RZ, [RZ] ;  /* 0x00000000fffff984 */ /* 0x000fe20000000800 */
[----:B------:R-:W-:Y:S01]  /*6550*/  @!PT LDS RZ, [RZ] ;  /* 0x00000000fffff984 */ /* 0x000fe20000000800 */
[----:B------:R-:W-:Y:S01]  /*6560*/  @!PT LDS RZ, [RZ] ;  /* 0x00000000fffff984 */ /* 0x000fe20000000800 */
[----:B------:R2:W-:Y:S07]  /*6570*/  MEMBAR.ALL.CTA ;  /* 0x0000000000007992 */ /* 0x0005ee0000008000 */
[----:B--2---:R-:W2:Y:S02]  /*6580*/  FENCE.VIEW.ASYNC.S ;  /* 0x00000000000073c6 */ /* 0x004ea40000000000 */
[----:B--2---:R-:W-:Y:S06]  /*6590*/  BAR.SYNC.DEFER_BLOCKING 0x1, 0x80 ;  /* 0x0042000000007b1d */ /* 0x004fec0000010000 */
[----:B------:R-:W-:Y:S05]  /*65a0*/  @P0 BRA `(.L_x_95) ;  /* 0x00000000001c0947 */ /* 0x000fea0003800000 */
[----:B------:R-:W-:Y:S01]  /*65b0*/  R2UR UR4, R72 ;  /* 0x00000000480472ca */ /* 0x000fe200000e0000 */
[----:B------:R-:W-:Y:S01]  /*65c0*/  UIADD3 UR6, UP0, UPT, UR54, 0x680, URZ ;  /* 0x0000068036067890 */ /* 0x000fe2000ff1e0ff */
[----:B------:R-:W-:Y:S03]  /*65d0*/  UMOV UR43, UR36 ;  /* 0x00000024002b7c82 */ /* 0x000fe60008000000 */
[----:B------:R-:W-:Y:S08]  /*65e0*/  UIADD3.X UR7, UPT, UPT, URZ, UR55, URZ, UP0, !UPT ;  /* 0x00000037ff077290 */ /* 0x000ff000087fe4ff */
[----:B------:R-:W-:Y:S09]  /*65f0*/  UIADD3 UR40, UPT, UPT, UR48, 0x200, UR4 ;  /* 0x0000020030287890 */ /* 0x000ff2000fffe004 */
[----:B------:R2:W-:Y:S02]  /*6600*/  UTMASTG.3D [UR40], [UR6] ;  /* 0x00000028060073b5 */ /* 0x0005e40008010000 */
[----:B--2---:R0:W-:Y:S02]  /*6610*/  UTMACMDFLUSH ;  /* 0x00000000000079b7 */ /* 0x0041e40000000000 */
.L_x_95:
[----:B------:R-:W-:Y:S05]  /*6620*/  BSYNC.RECONVERGENT B0 ;  /* 0x0000000000007941 */ /* 0x000fea0003800200 */
.L_x_94:
[----:B------:R-:W-:Y:S01]  /*6630*/  UIADD3 UR40, UPT, UPT, UR56, 0x1, URZ ;  /* 0x0000000138287890 */ /* 0x000fe2000fffe0ff */
[----:B------:R-:W-:Y:S03]  /*6640*/  BSSY.RECONVERGENT B0, `(.L_x_96) ;  /* 0x0000005000007945 */ /* 0x000fe60003800200 */
[----:B------:R-:W-:Y:S04]  /*6650*/  UISETP.NE.AND UP0, UPT, UR40, 0x3, UPT ;  /* 0x000000032800788c */ /* 0x000fe8000bf05270 */
[----:B------:R-:W-:Y:S01]  /*6660*/  USEL UR43, UR40, URZ, UP0 ;  /* 0x000000ff282b7287 */ /* 0x000fe20008000000 */
[----:B------:R-:W-:Y:S11]  /*6670*/  @P0 BRA `(.L_x_97) ;  /* 0x0000000000040947 */ /* 0x000ff60003800000 */
[----:B------:R-:W-:Y:S04]  /*6680*/  DEPBAR.LE SB0, 0x1 ;  /* 0x000080400000791a */ /* 0x000fe80000000000 */
.L_x_97:
[----:B------:R-:W-:Y:S05]  /*6690*/  BSYNC.RECONVERGENT B0 ;  /* 0x0000000000007941 */ /* 0x000fea0003800200 */
.L_x_96:
[----:B------:R-:W-:Y:S01]  /*66a0*/  BAR.SYNC.DEFER_BLOCKING 0x1, 0x80 ;  /* 0x0042000000007b1d */ /* 0x000fe20000010000 */
[----:B------:R-:W-:Y:S01]  /*66b0*/  ISETP.NE.AND P1, PT, R104, RZ, PT ;  /* 0x000000ff6800720c */ /* 0x000fe20003f25270 */
[----:B------:R-:W-:Y:S01]  /*66c0*/  UISETP.NE.AND UP0, UPT, UR50, URZ, UPT ;  /* 0x000000ff3200728c */ /* 0x000fe2000bf05270 */
[----:B------:R-:W-:Y:S11]  /*66d0*/  LEA R2, R74, UR48, 0x3 ;  /* 0x000000304a027c11 */ /* 0x000ff6000f8e18ff */
[----:B------:R-:W-:Y:S01]  /*66e0*/  @P1 SHF.L.U32 R3, R107, 0x1f, RZ ;  /* 0x0000001f6b031819 */ /* 0x000fe200000006ff */
[----:B------:R-:W-:Y:S06]  /*66f0*/  BRA.U !UP0, `(.L_x_98) ;  /* 0x0000000108247547 */ /* 0x000fec000b800000 */
[----:B------:R-:W-:Y:S01]  /*6700*/  IMAD.U32 R4, RZ, RZ, UR49 ;  /* 0x00000031ff047e24 */ /* 0x000fe2000f8e00ff */
[----:B------:R-:W-:Y:S01]  /*6710*/  MOV R0, UR37 ;  /* 0x0000002500007c02 */ /* 0x000fe20008000f00 */
[----:B------:R-:W-:Y:S03]  /*6720*/  UIADD3 UR49, UPT, UPT, UR49, 0x1, URZ ;  /* 0x0000000131317890 */ /* 0x000fe6000fffe0ff */
[----:B------:R-:W-:Y:S01]  /*6730*/  @P1 LEA R4, R4, UR48, 0x3 ;  /* 0x0000003004041c11 */ /* 0x000fe2000f8e18ff */
[----:B------:R-:W-:Y:S04]  /*6740*/  UISETP.NE.AND UP0, UPT, UR49, 0x3, UPT ;  /* 0x000000033100788c */ /* 0x000fe8000bf05270 */
[----:B------:R-:W-:Y:S01]  /*6750*/  @P1 VIADD R4, R4, 0x58 ;  /* 0x0000005804041836 */ /* 0x000fe20000000000 */
[----:B------:R-:W-:Y:S04]  /*6760*/  USEL UR49, UR49, URZ, UP0 ;  /* 0x000000ff31317287 */ /* 0x000fe80008000000 */
[----:B------:R-:W-:Y:S04]  /*6770*/  @P1 PRMT R0, R0, 0x654, R4 ;  /* 0x0000065400001816 */ /* 0x000fe80000000004 */
[----:B------:R2:W-:Y:S04]  /*6780*/  @P1 SYNCS.ARRIVE.TRANS64.RED.A1T0 RZ, [R0+URZ], RZ ;  /* 0x000000ff00ff19a7 */ /* 0x0005e800081004ff */
.L_x_98:
[----:B------:R-:W4:Y:S01]  /*6790*/  @P1 SYNCS.PHASECHK.TRANS64.TRYWAIT P0, [R2+URZ+0x40], R3 ;  /* 0x00004003020015a7 */ /* 0x000f2200080011ff */
[----:B------:R-:W-:Y:S01]  /*67a0*/  BSSY B1, `(.L_x_99) ;  /* 0x0000015000017945 */ /* 0x000fe20003800000 */
[----:B----4-:R-:W-:Y:S03]  /*67b0*/  @P1 SEL R75, RZ, 0x1, !P0 ;  /* 0x00000001ff4b1807 */ /* 0x010fe60004000000 */
[----:B------:R-:W-:Y:S05]  /*67c0*/  @!P1 BRA `(.L_x_100) ;  /* 0x0000000000489947 */ /* 0x000fea0003800000 */
[----:B------:R-:W-:Y:S01]  /*67d0*/  ISETP.NE.AND P1, PT, R108, RZ, PT ;  /* 0x000000ff6c00720c */ /* 0x000fe20003f25270 */
[----:B------:R-:W-:Y:S01]  /*67e0*/  BSSY B0, `(.L_x_101) ;  /* 0x000000a000007945 */ /* 0x000fe20003800000 */
[----:B------:R-:W-:Y:S11]  /*67f0*/  ISETP.NE.AND P0, PT, R75, RZ, PT ;  /* 0x000000ff4b00720c */ /* 0x000ff60003f05270 */
[----:B------:R-:W-:Y:S04]  /*6800*/  @P1 IMAD R74, R74, 0x2000, R99 ;  /* 0x000020004a4a1824 */ /* 0x000fe800078e0263 */
[----:B------:R-:W-:Y:S01]  /*6810*/  @P1 IMAD.IADD R4, R106, 0x1, R74 ;  /* 0x000000016a041824 */ /* 0x000fe200078e024a */
[----:B------:R-:W-:Y:S03]  /*6820*/  @P1 IADD3 R3, PT, PT, R105, R74, RZ ;  /* 0x0000004a69031210 */ /* 0x000fe60007ffe0ff */
[----:B--2---:R-:W-:Y:S01]  /*6830*/  @P1 IMAD.IADD R0, R98, 0x1, R4 ;  /* 0x0000000162001824 */ /* 0x004fe200078e0204 */
[----:B------:R-:W-:Y:S06]  /*6840*/  @P0 BRA `(.L_x_102) ;  /* 0x00000000000c0947 */ /* 0x000fec0003800000 */
[----:B------:R-:W-:Y:S04]  /*6850*/  SHF.L.U32 R107, R107, 0x1f, RZ ;  /* 0x0000001f6b6b7819 */ /* 0x000fe800000006ff */
[----:B------:R-:W2:Y:S02]  /*6860*/  SYNCS.PHASECHK.TRANS64.TRYWAIT P0, [R2+URZ+0x40], R107 ;  /* 0x0000406b020075a7 */ /* 0x000ea400080011ff */
[----:B--2---:R-:W-:Y:S05]  /*6870*/  @!P0 BRA `(.L_x_103) ;  /* 0x0000001800288947 */ /* 0x004fea0003800000 */
.L_x_102:
[----:B------:R-:W-:Y:S05]  /*6880*/  BSYNC B0 ;  /* 0x0000000000007941 */ /* 0x000fea0003800000 */
.L_x_101:
[----:B------:R-:W-:Y:S11]  /*6890*/  ISETP.NE.AND P0, PT, R108, RZ, PT ;  /* 0x000000ff6c00720c */ /* 0x000ff60003f05270 */
[----:B------:R-:W-:Y:S02]  /*68a0*/  @!UPT UIADD3 URZ, UPT, UPT, URZ, URZ, URZ ;  /* 0x000000fffffff290 */ /* 0x000fe4000fffe0ff */
[----:B------:R4:W1:Y:S04]  /*68b0*/  @P0 LDS.128 R56, [R74] ;  /* 0x000000004a380984 */ /* 0x0008680000000c00 */
[----:B------:R4:W1:Y:S04]  /*68c0*/  @P0 LDS.128 R68, [R3+0x20] ;  /* 0x0000200003440984 */ /* 0x0008680000000c00 */
[----:B------:R4:W1:Y:S04]  /*68d0*/  @P0 LDS.128 R60, [R4+0x10] ;  /* 0x00001000043c0984 */ /* 0x0008680000000c00 */
[----:B------:R4:W1:Y:S02]  /*68e0*/  @P0 LDS.128 R76, [R0+0x10] ;  /* 0x00001000004c0984 */ /* 0x0008640000000c00 */
.L_x_100:
[----:B------:R-:W-:Y:S05]  /*68f0*/  BSYNC B1 ;  /* 0x0000000000017941 */ /* 0x000fea0003800000 */
.L_x_99:
[----:B--2-4-:R-:W-:Y:S05]  /*6900*/  VIADD R0, R48, 0x20 ;  /* 0x0000002030007836 */ /* 0x014fea0000000000 */
[----:B------:R-:W-:Y:S04]  /*6910*/  SHF.R.U32.HI R0, RZ, 0x15, R0 ;  /* 0x00000015ff007819 */ /* 0x000fe80000011600 */
[----:B------:R-:W-:Y:S11]  /*6920*/  LOP3.LUT P0, RZ, R0, 0x3, R92, 0x48, !PT ;  /* 0x0000000300ff7812 */ /* 0x000ff6000780485c */
[----:B------:R-:W-:Y:S02]  /*6930*/  @!UPT UIADD3 URZ, UPT, UPT, URZ, URZ, URZ ;  /* 0x000000fffffff290 */ /* 0x000fe4000fffe0ff */
[----:B------:R-:W-:Y:S05]  /*6940*/  @!P0 BRA `(.L_x_104) ;  /* 0x0000000000408947 */ /* 0x000fea0003800000 */
[----:B------:R-:W2:Y:S01]  /*6950*/  LDCU.64 UR8, c[0x4][0x70] ;  /* 0x01000e00ff0877ac */ /* 0x000ea20008000a00 */
[----:B------:R-:W-:Y:S01]  /*6960*/  MOV R3, 0x0 ;  /* 0x0000000000037802 */ /* 0x000fe20000000f00 */
[----:B------:R-:W-:Y:S02]  /*6970*/  HFMA2 R12, -RZ, RZ, 0, 5.9604644775390625e-08 ;  /* 0x00000001ff0c7431 */ /* 0x000fe400000001ff */
[----:B-1----:R-:W-:Y:S02]  /*6980*/  IMAD.MOV.U32 R8, RZ, RZ, 0x192 ;  /* 0x00000192ff087424 */ /* 0x002fe400078e00ff */
[----:B------:R-:W-:Y:S01]  /*6990*/  IMAD.MOV.U32 R13, RZ, RZ, RZ ;  /* 0x000000ffff0d7224 */ /* 0x000fe200078e00ff */
[----:B------:R-:W1:Y:S01]  /*69a0*/  LDCU.64 UR6, c[0x4][0x78] ;  /* 0x01000f00ff0677ac */ /* 0x000e620008000a00 */
[----:B------:R-:W4:Y:S01]  /*69b0*/  LDC.64 R2, c[0x4][R3] ;  /* 0x0100000003027b82 */ /* 0x000f220000000a00 */
[----:B------:R-:W5:Y:S01]  /*69c0*/  LDCU.64 UR4, c[0x4][0x10] ;  /* 0x01000200ff0477ac */ /* 0x000f620008000a00 */
[----:B--2---:R-:W-:Y:S01]  /*69d0*/  MOV R5, UR9 ;  /* 0x0000000900057c02 */ /* 0x004fe20008000f00 */
[----:B------:R-:W-:Y:S01]  /*69e0*/  IMAD.U32 R4, RZ, RZ, UR8 ;  /* 0x00000008ff047e24 */ /* 0x000fe2000f8e00ff */
[----:B-1----:R-:W-:Y:S01]  /*69f0*/  MOV R7, UR7 ;  /* 0x0000000700077c02 */ /* 0x002fe20008000f00 */
[----:B------:R-:W-:Y:S01]  /*6a00*/  IMAD.U32 R6, RZ, RZ, UR6 ;  /* 0x00000006ff067e24 */ /* 0x000fe2000f8e00ff */
[----:B-----5:R-:W-:Y:S01]  /*6a10*/  MOV R11, UR5 ;  /* 0x00000005000b7c02 */ /* 0x020fe20008000f00 */
[----:B------:R-:W-:Y:S02]  /*6a20*/  IMAD.U32 R10, RZ, RZ, UR4 ;  /* 0x00000004ff0a7e24 */ /* 0x000fe4000f8e00ff */
[----:B------:R-:W-:Y:S07]  /*6a30*/  LEPC R20, `(.L_x_104) ;  /* 0x000000001014794e */ /* 0x000fee0000000000 */
[----:B---34-:R-:W-:Y:S05]  /*6a40*/  CALL.ABS.NOINC R2 ;  /* 0x0000000002007343 */ /* 0x018fea0003c00000 */
.L_x_104:
[----:B------:R-:W-:Y:S01]  /*6a50*/  ISETP.NE.AND P0, PT, R100, RZ, PT ;  /* 0x000000ff6400720c */ /* 0x000fe20003f05270 */
[----:B------:R-:W-:Y:S05]  /*6a60*/  WARPSYNC.ALL ;  /* 0x0000000000007948 */ /* 0x000fea0003800000 */
[----:B------:R-:W-:Y:S01]  /*6a70*/  R2UR UR4, R48 ;  /* 0x00000000300472ca */ /* 0x000fe200000e0000 */
[--C-:B-1----:R-:W-:Y:S01]  /*6a80*/  HADD2.F32 R0, -RZ, R56.reuse.H0_H0 ;  /* 0x20000038ff007230 */ /* 0x102fe20000004100 */
[----:B------:R-:W-:Y:S01]  /*6a90*/  R2UR UR5, R73 ;  /* 0x00000000490572ca */ /* 0x000fe200000e0000 */
[----:B------:R-:W-:Y:S01]  /*6aa0*/  HADD2.F32 R2, -RZ, R56.H1_H1 ;  /* 0x30000038ff027230 */ /* 0x000fe20000004100 */
[----:B------:R-:W-:Y:S01]  /*6ab0*/  USHF.L.U32 UR8, UR43, 0xd, URZ ;  /* 0x0000000d2b087899 */ /* 0x000fe200080006ff */
[--C-:B------:R-:W-:Y:S01]  /*6ac0*/  HADD2.F32 R3, -RZ, R57.reuse.H0_H0 ;  /* 0x20000039ff037230 */ /* 0x100fe20000004100 */
[----:B------:R-:W-:Y:S01]  /*6ad0*/  BSSY.RECONVERGENT B0, `(.L_x_105) ;  /* 0x000008b000007945 */ /* 0x000fe20003800200 */
[----:B------:R-:W-:Y:S02]  /*6ae0*/  HADD2.F32 R48, -RZ, R57.H1_H1 ;  /* 0x30000039ff307230 */ /* 0x000fe40000004100 */
[--C-:B------:R-:W-:Y:S02]  /*6af0*/  HADD2.F32 R50, -RZ, R58.reuse.H0_H0 ;  /* 0x2000003aff327230 */ /* 0x100fe40000004100 */
[----:B------:R-:W-:Y:S02]  /*6b00*/  HADD2.F32 R51, -RZ, R58.H1_H1 ;  /* 0x3000003aff337230 */ /* 0x000fe40000004100 */
[----:B------:R-:W1:Y:S01]  /*6b10*/  LDTM.x32 R4, tmem[UR4+0x20] ;  /* 0x00002004000479ee */ /* 0x000e6200082c0000 */
[----:B------:R-:W-:Y:S01]  /*6b20*/  NOP ;  /* 0x0000000000007918 */ /* 0x000fe20000000000 */
[----:B------:R-:W-:Y:S01]  /*6b30*/  UIADD3 UR5, UPT, UPT, UR5, 0xc0, URZ ;  /* 0x000000c005057890 */ /* 0x000fe2000fffe0ff */
[--C-:B------:R-:W-:Y:S02]  /*6b40*/  HADD2.F32 R52, -RZ, R59.reuse.H0_H0 ;  /* 0x2000003bff347230 */ /* 0x100fe40000004100 */
[----:B------:R-:W-:Y:S01]  /*6b50*/  HADD2.F32 R53, -RZ, R59.H1_H1 ;  /* 0x3000003bff357230 */ /* 0x000fe20000004100 */
[----:B------:R-:W-:Y:S01]  /*6b60*/  UPRMT UR5, UR37, 0x654, UR5 ;  /* 0x0000065425057896 */ /* 0x000fe20008000005 */
[--C-:B------:R-:W-:Y:S02]  /*6b70*/  HADD2.F32 R54, -RZ, R60.reuse.H0_H0 ;  /* 0x2000003cff367230 */ /* 0x100fe40000004100 */
[----:B------:R-:W-:Y:S02]  /*6b80*/  HADD2.F32 R55, -RZ, R60.H1_H1 ;  /* 0x3000003cff377230 */ /* 0x000fe40000004100 */
[--C-:B------:R-:W-:Y:S02]  /*6b90*/  HADD2.F32 R56, -RZ, R61.reuse.H0_H0 ;  /* 0x2000003dff387230 */ /* 0x100fe40000004100 */
[----:B------:R-:W-:Y:S02]  /*6ba0*/  HADD2.F32 R57, -RZ, R61.H1_H1 ;  /* 0x3000003dff397230 */ /* 0x000fe40000004100 */
[----:B-1----:R-:W-:Y:S01]  /*6bb0*/  SYNCS.ARRIVE.TRANS64.RED.A1T0 RZ, [UR5], RZ ;  /* 0x000000ffffff79a7 */ /* 0x002fe20008100405 */
[--C-:B------:R-:W-:Y:S02]  /*6bc0*/  HADD2.F32 R58, -RZ, R62.reuse.H0_H0 ;  /* 0x2000003eff3a7230 */ /* 0x100fe40000004100 */
[----:B------:R-:W-:Y:S02]  /*6bd0*/  HADD2.F32 R59, -RZ, R62.H1_H1 ;  /* 0x3000003eff3b7230 */ /* 0x000fe40000004100 */
[--C-:B------:R-:W-:Y:S02]  /*6be0*/  HADD2.F32 R60, -RZ, R63.reuse.H0_H0 ;  /* 0x2000003fff3c7230 */ /* 0x100fe40000004100 */
[----:B------:R-:W-:Y:S02]  /*6bf0*/  HADD2.F32 R61, -RZ, R63.H1_H1 ;  /* 0x3000003fff3d7230 */ /* 0x000fe40000004100 */
[C---:B------:R-:W-:Y:S01]  /*6c00*/  FMUL R4, R47.reuse, R4 ;  /* 0x000000042f047220 */ /* 0x040fe20000400000 */
[C---:B------:R-:W-:Y:S01]  /*6c10*/  FMUL R5, R47.reuse, R5 ;  /* 0x000000052f057220 */ /* 0x040fe20000400000 */
[C---:B------:R-:W-:Y:S01]  /*6c20*/  FMUL R6, R47.reuse, R6 ;  /* 0x000000062f067220 */ /* 0x040fe20000400000 */
[----:B------:R-:W-:Y:S01]  /*6c30*/  FMUL R7, R47, R7 ;  /* 0x000000072f077220 */ /* 0x000fe20000400000 */
[C---:B------:R-:W-:Y:S01]  /*6c40*/  FFMA R4, R49.reuse, R0, R4 ;  /* 0x0000000031047223 */ /* 0x040fe20000000004 */
[C---:B------:R-:W-:Y:S01]  /*6c50*/  FFMA R5, R49.reuse, R2, R5 ;  /* 0x0000000231057223 */ /* 0x040fe20000000005 */
[C---:B------:R-:W-:Y:S01]  /*6c60*/  FFMA R6, R49.reuse, R3, R6 ;  /* 0x0000000331067223 */ /* 0x040fe20000000006 */
[----:B------:R-:W-:Y:S01]  /*6c70*/  FFMA R7, R49, R48, R7 ;  /* 0x0000003031077223 */ /* 0x000fe20000000007 */
[C---:B------:R-:W-:Y:S01]  /*6c80*/  FMUL R8, R47.reuse, R8 ;  /* 0x000000082f087220 */ /* 0x040fe20000400000 */
[----:B------:R-:W-:Y:S01]  /*6c90*/  FMUL R9, R47, R9 ;  /* 0x000000092f097220 */ /* 0x000fe20000400000 */
[----:B------:R-:W-:Y:S01]  /*6ca0*/  F2FP.F16.F32.PACK_AB R4, R5, R4 ;  /* 0x000000040504723e */ /* 0x000fe200000000ff */
[----:B------:R-:W-:Y:S01]  /*6cb0*/  FMUL R0, R47, R10 ;  /* 0x0000000a2f007220 */ /* 0x000fe20000400000 */
[----:B------:R-:W-:Y:S01]  /*6cc0*/  F2FP.F16.F32.PACK_AB R5, R7, R6 ;  /* 0x000000060705723e */ /* 0x000fe200000000ff */
[C---:B------:R-:W-:Y:S01]  /*6cd0*/  FFMA R8, R49.reuse, R50, R8 ;  /* 0x0000003231087223 */ /* 0x040fe20000000008 */
[C---:B------:R-:W-:Y:S01]  /*6ce0*/  FFMA R9, R49.reuse, R51, R9 ;  /* 0x0000003331097223 */ /* 0x040fe20000000009 */
[----:B------:R-:W-:Y:S01]  /*6cf0*/  FFMA R0, R49, R52, R0 ;  /* 0x0000003431007223 */ /* 0x000fe20000000000 */
[C---:B------:R-:W-:Y:S01]  /*6d00*/  FMUL R2, R47.reuse, R11 ;  /* 0x0000000b2f027220 */ /* 0x040fe20000400000 */
[C---:B------:R-:W-:Y:S01]  /*6d10*/  FMUL R3, R47.reuse, R12 ;  /* 0x0000000c2f037220 */ /* 0x040fe20000400000 */
[----:B------:R-:W-:Y:S01]  /*6d20*/  FMUL R10, R47, R13 ;  /* 0x0000000d2f0a7220 */ /* 0x000fe20000400000 */
[----:B------:R-:W-:Y:S01]  /*6d30*/  F2FP.F16.F32.PACK_AB R6, R9, R8 ;  /* 0x000000080906723e */ /* 0x000fe200000000ff */
[C---:B------:R-:W-:Y:S01]  /*6d40*/  FFMA R2, R49.reuse, R53, R2 ;  /* 0x0000003531027223 */ /* 0x040fe20000000002 */
[C---:B------:R-:W-:Y:S01]  /*6d50*/  FFMA R3, R49.reuse, R54, R3 ;  /* 0x0000003631037223 */ /* 0x040fe20000000003 */
[----:B------:R-:W-:Y:S01]  /*6d60*/  FFMA R10, R49, R55, R10 ;  /* 0x00000037310a7223 */ /* 0x000fe2000000000a */
[C---:B------:R-:W-:Y:S01]  /*6d70*/  FMUL R11, R47.reuse, R14 ;  /* 0x0000000e2f0b7220 */ /* 0x040fe20000400000 */
[C---:B------:R-:W-:Y:S01]  /*6d80*/  FMUL R15, R47.reuse, R15 ;  /* 0x0000000f2f0f7220 */ /* 0x040fe20000400000 */
[C---:B------:R-:W-:Y:S01]  /*6d90*/  FMUL R12, R47.reuse, R16 ;  /* 0x000000102f0c7220 */ /* 0x040fe20000400000 */
[----:B------:R-:W-:Y:S01]  /*6da0*/  FMUL R13, R47, R17 ;  /* 0x000000112f0d7220 */ /* 0x000fe20000400000 */
[----:B------:R-:W-:Y:S01]  /*6db0*/  FFMA R11, R49, R56, R11 ;  /* 0x00000038310b7223 */ /* 0x000fe2000000000b */
[----:B------:R-:W-:Y:S01]  /*6dc0*/  FMUL R14, R47, R18 ;  /* 0x000000122f0e7220 */ /* 0x000fe20000400000 */
[----:B------:R-:W-:Y:S01]  /*6dd0*/  FFMA R15, R49, R57, R15 ;  /* 0x00000039310f7223 */ /* 0x000fe2000000000f */
[--C-:B------:R-:W-:Y:S02]  /*6de0*/  HADD2.F32 R62, -RZ, R68.reuse.H0_H0 ;  /* 0x20000044ff3e7230 */ /* 0x100fe40000004100 */
[----:B------:R-:W-:Y:S01]  /*6df0*/  FMUL R19, R47, R19 ;  /* 0x000000132f137220 */ /* 0x000fe20000400000 */
[----:B------:R-:W-:Y:S01]  /*6e00*/  F2FP.F16.F32.PACK_AB R7, R2, R0 ;  /* 0x000000000207723e */ /* 0x000fe200000000ff */
[----:B------:R-:W-:Y:S01]  /*6e10*/  FFMA R12, R49, R58, R12 ;  /* 0x0000003a310c7223 */ /* 0x000fe2000000000c */
[----:B------:R-:W-:Y:S02]  /*6e20*/  HADD2.F32 R63, -RZ, R68.H1_H1 ;  /* 0x30000044ff3f7230 */ /* 0x000fe40000004100 */
[----:B------:R-:W-:Y:S01]  /*6e30*/  FMUL R16, R47, R20 ;  /* 0x000000142f107220 */ /* 0x000fe20000400000 */
[----:B------:R-:W-:Y:S01]  /*6e40*/  FFMA R13, R49, R59, R13 ;  /* 0x0000003b310d7223 */ /* 0x000fe2000000000d */
[----:B------:R1:W-:Y:S01]  /*6e50*/  STS.128 [R99+UR8], R4 ;  /* 0x0000000463007988 */ /* 0x0003e20008000c08 */
[--C-:B---3--:R-:W-:Y:S02]  /*6e60*/  HADD2.F32 R64, -RZ, R69.reuse.H0_H0 ;  /* 0x20000045ff407230 */ /* 0x108fe40000004100 */
[----:B------:R-:W-:Y:S01]  /*6e70*/  FMUL R17, R47, R21 ;  /* 0x000000152f117220 */ /* 0x000fe20000400000 */
[----:B------:R-:W-:Y:S01]  /*6e80*/  FFMA R14, R49, R60, R14 ;  /* 0x0000003c310e7223 */ /* 0x000fe2000000000e */
[----:B------:R-:W-:Y:S02]  /*6e90*/  HADD2.F32 R65, -RZ, R69.H1_H1 ;  /* 0x30000045ff417230 */ /* 0x000fe40000004100 */
[----:B------:R-:W-:Y:S01]  /*6ea0*/  FMUL R18, R47, R22 ;  /* 0x000000162f127220 */ /* 0x000fe20000400000 */
[----:B------:R-:W-:Y:S01]  /*6eb0*/  FFMA R19, R49, R61, R19 ;  /* 0x0000003d31137223 */ /* 0x000fe20000000013 */
[----:B------:R-:W-:Y:S02]  /*6ec0*/  HADD2.F32 R66, -RZ, R70.H0_H0 ;  /* 0x20000046ff427230 */ /* 0x000fe40000004100 */
[----:B------:R-:W-:Y:S01]  /*6ed0*/  FMUL R23, R47, R23 ;  /* 0x000000172f177220 */ /* 0x000fe20000400000 */
[--C-:B------:R-:W-:Y:S02]  /*6ee0*/  HADD2.F32 R74, -RZ, R78.reuse.H0_H0 ;  /* 0x2000004eff4a7230 */ /* 0x100fe40000004100 */
[----:B------:R-:W-:Y:S01]  /*6ef0*/  FFMA R16, R49, R62, R16 ;  /* 0x0000003e31107223 */ /* 0x000fe20000000010 */
[----:B------:R-:W-:Y:S01]  /*6f00*/  HADD2.F32 R75, -RZ, R78.H1_H1 ;  /* 0x3000004eff4b7230 */ /* 0x000fe20000004100 */
[----:B------:R-:W-:Y:S01]  /*6f10*/  IADD3 R78, PT, PT, R99, UR8, RZ ;  /* 0x00000008634e7c10 */ /* 0x000fe2000fffe0ff */
[----:B------:R-:W-:Y:S02]  /*6f20*/  HADD2.F32 R67, -RZ, R70.H1_H1 ;  /* 0x30000046ff437230 */ /* 0x000fe40000004100 */
[----:B------:R-:W-:Y:S01]  /*6f30*/  FMUL R20, R47, R24 ;  /* 0x000000182f147220 */ /* 0x000fe20000400000 */
[----:B------:R-:W-:Y:S01]  /*6f40*/  FFMA R17, R49, R63, R17 ;  /* 0x0000003f31117223 */ /* 0x000fe20000000011 */
[--C-:B------:R-:W-:Y:S02]  /*6f50*/  HADD2.F32 R68, -RZ, R71.reuse.H0_H0 ;  /* 0x20000047ff447230 */ /* 0x100fe40000004100 */
[----:B------:R-:W-:Y:S01]  /*6f60*/  FMUL R21, R47, R25 ;  /* 0x000000192f157220 */ /* 0x000fe20000400000 */
[----:B------:R-:W-:Y:S01]  /*6f70*/  FFMA R18, R49, R64, R18 ;  /* 0x0000004031127223 */ /* 0x000fe20000000012 */
[----:B------:R-:W-:Y:S02]  /*6f80*/  HADD2.F32 R69, -RZ, R71.H1_H1 ;  /* 0x30000047ff457230 */ /* 0x000fe40000004100 */
[----:B------:R-:W-:Y:S01]  /*6f90*/  FMUL R22, R47, R26 ;  /* 0x0000001a2f167220 */ /* 0x000fe20000400000 */
[----:B------:R-:W-:Y:S01]  /*6fa0*/  F2FP.F16.F32.PACK_AB R8, R10, R3 ;  /* 0x000000030a08723e */ /* 0x000fe200000000ff */
[----:B------:R-:W-:Y:S01]  /*6fb0*/  FFMA R23, R49, R65, R23 ;  /* 0x0000004131177223 */ /* 0x000fe20000000017 */
[----:B------:R-:W-:Y:S01]  /*6fc0*/  F2FP.F16.F32.PACK_AB R9, R15, R11 ;  /* 0x0000000b0f09723e */ /* 0x000fe200000000ff */
[--C-:B------:R-:W-:Y:S02]  /*6fd0*/  HADD2.F32 R70, -RZ, R76.reuse.H0_H0 ;  /* 0x2000004cff467230 */ /* 0x100fe40000004100 */
[----:B------:R-:W-:Y:S01]  /*6fe0*/  FMUL R27, R47, R27 ;  /* 0x0000001b2f1b7220 */ /* 0x000fe20000400000 */
[----:B------:R-:W-:Y:S01]  /*6ff0*/  IADD3 R106, PT, PT, R106, R78, RZ ;  /* 0x0000004e6a6a7210 */ /* 0x000fe20007ffe0ff */
[----:B------:R-:W-:Y:S01]  /*7000*/  FFMA R20, R49, R66, R20 ;  /* 0x0000004231147223 */ /* 0x000fe20000000014 */
[----:B------:R-:W-:Y:S01]  /*7010*/  F2FP.F16.F32.PACK_AB R10, R13, R12 ;  /* 0x0000000c0d0a723e */ /* 0x000fe200000000ff */
[----:B------:R-:W-:Y:S01]  /*7020*/  HADD2.F32 R71, -RZ, R76.H1_H1 ;  /* 0x3000004cff477230 */ /* 0x000fe20000004100 */
[----:B------:R-:W-:Y:S01]  /*7030*/  F2FP.F16.F32.PACK_AB R11, R19, R14 ;  /* 0x0000000e130b723e */ /* 0x000fe200000000ff */
[----:B------:R-:W-:Y:S01]  /*7040*/  FMUL R24, R47, R28 ;  /* 0x0000001c2f187220 */ /* 0x000fe20000400000 */
[----:B------:R-:W-:Y:S01]  /*7050*/  FFMA R21, R49, R67, R21 ;  /* 0x0000004331157223 */ /* 0x000fe20000000015 */
[--C-:B------:R-:W-:Y:S02]  /*7060*/  HADD2.F32 R72, -RZ, R77.reuse.H0_H0 ;  /* 0x2000004dff487230 */ /* 0x100fe40000004100 */
[----:B------:R-:W-:Y:S01]  /*7070*/  FMUL R25, R47, R29 ;  /* 0x0000001d2f197220 */ /* 0x000fe20000400000 */
[----:B------:R1:W-:Y:S01]  /*7080*/  STS.128 [R106+0x10], R8 ;  /* 0x000010086a007388 */ /* 0x0003e20000000c00 */
[----:B------:R-:W-:Y:S01]  /*7090*/  FFMA R22, R49, R68, R22 ;  /* 0x0000004431167223 */ /* 0x000fe20000000016 */
[----:B------:R-:W-:Y:S02]  /*70a0*/  HADD2.F32 R73, -RZ, R77.H1_H1 ;  /* 0x3000004dff497230 */ /* 0x000fe40000004100 */
[----:B------:R-:W-:Y:S01]  /*70b0*/  FMUL R26, R47, R30 ;  /* 0x0000001e2f1a7220 */ /* 0x000fe20000400000 */
[----:B------:R-:W-:Y:S01]  /*70c0*/  FFMA R27, R49, R69, R27 ;  /* 0x00000045311b7223 */ /* 0x000fe2000000001b */
        /* <DEDUP_REMOVED lines=10> */
[----:B------:R-:W-:Y:S01]  /*7170*/  F2FP.F16.F32.PACK_AB R17, R23, R18 ;  /* 0x000000121711723e */ /* 0x000fe200000000ff */
[----:B------:R-:W-:Y:S01]  /*7180*/  FFMA R31, R49, R73, R31 ;  /* 0x00000049311f7223 */ /* 0x000fe2000000001f */
[----:B------:R-:W-:Y:S01]  /*7190*/  FMUL R35, R47, R35 ;  /* 0x000000232f237220 */ /* 0x000fe20000400000 */
[----:B------:R-:W-:Y:S01]  /*71a0*/  IADD3 R105, PT, PT, R105, R78, RZ ;  /* 0x0000004e69697210 */ /* 0x000fe20007ffe0ff */
[----:B------:R-:W-:Y:S01]  /*71b0*/  FFMA R28, R49, R74, R28 ;  /* 0x0000004a311c7223 */ /* 0x000fe2000000001c */
[----:B------:R-:W-:Y:S01]  /*71c0*/  F2FP.F16.F32.PACK_AB R18, R21, R20 ;  /* 0x000000141512723e */ /* 0x000fe200000000ff */
[----:B------:R-:W-:Y:S01]  /*71d0*/  FFMA R29, R49, R75, R29 ;  /* 0x0000004b311d7223 */ /* 0x000fe2000000001d */
[----:B------:R-:W-:Y:S01]  /*71e0*/  F2FP.F16.F32.PACK_AB R19, R27, R22 ;  /* 0x000000161b13723e */ /* 0x000fe200000000ff */
[C---:B------:R-:W-:Y:S01]  /*71f0*/  FFMA R30, R49.reuse, R76, R30 ;  /* 0x0000004c311e7223 */ /* 0x040fe2000000001e */
[----:B------:R-:W-:Y:S01]  /*7200*/  FFMA R35, R49, R77, R35 ;  /* 0x0000004d31237223 */ /* 0x000fe20000000023 */
[----:B------:R-:W-:Y:S02]  /*7210*/  F2FP.F16.F32.PACK_AB R24, R25, R24 ;  /* 0x000000181918723e */ /* 0x000fe400000000ff */
[----:B------:R1:W-:Y:S01]  /*7220*/  STS.128 [R105+0x20], R16 ;  /* 0x0000201069007388 */ /* 0x0003e20000000c00 */
[----:B------:R-:W-:Y:S02]  /*7230*/  F2FP.F16.F32.PACK_AB R25, R31, R26 ;  /* 0x0000001a1f19723e */ /* 0x000fe400000000ff */
[----:B------:R-:W-:Y:S02]  /*7240*/  F2FP.F16.F32.PACK_AB R26, R29, R28 ;  /* 0x0000001c1d1a723e */ /* 0x000fe400000000ff */
[----:B------:R-:W-:Y:S02]  /*7250*/  F2FP.F16.F32.PACK_AB R27, R35, R30 ;  /* 0x0000001e231b723e */ /* 0x000fe400000000ff */
[----:B------:R-:W-:Y:S05]  /*7260*/  IADD3 R0, PT, PT, R98, R106, RZ ;  /* 0x0000006a62007210 */ /* 0x000fea0007ffe0ff */
        /* <DEDUP_REMOVED lines=9> */
[----:B------:R-:W-:Y:S02]  /*7300*/  UIADD3 UR10, UP0, UPT, UR54, 0x680, URZ ;  /* 0x00000680360a7890 */ /* 0x000fe4000ff1e0ff */
[----:B------:R-:W-:Y:S02]  /*7310*/  UIADD3 UR5, UPT, UPT, UR41, 0x20, URZ ;  /* 0x0000002029057890 */ /* 0x000fe4000fffe0ff */
[----:B------:R-:W-:Y:S02]  /*7320*/  UIADD3 UR4, UPT, UPT, UR48, 0x200, UR8 ;  /* 0x0000020030047890 */ /* 0x000fe4000fffe008 */
[----:B------:R-:W-:Y:S01]  /*7330*/  UIADD3.X UR11, UPT, UPT, URZ, UR55, URZ, UP0, !UPT ;  /* 0x00000037ff0b7290 */ /* 0x000fe200087fe4ff */
[----:B------:R-:W-:Y:S01]  /*7340*/  UMOV UR6, UR42 ;  /* 0x0000002a00067c82 */ /* 0x000fe20008000000 */
[----:B------:R-:W-:Y:S07]  /*7350*/  UMOV UR7, UR36 ;  /* 0x0000002400077c82 */ /* 0x000fee0008000000 */
[----:B------:R2:W-:Y:S02]  /*7360*/  UTMASTG.3D [UR4], [UR10] ;  /* 0x000000040a0073b5 */ /* 0x0005e40008010000 */
[----:B--2---:R0:W-:Y:S02]  /*7370*/  UTMACMDFLUSH ;  /* 0x00000000000079b7 */ /* 0x0041e40000000000 */
.L_x_106:
[----:B------:R-:W-:Y:S05]  /*7380*/  BSYNC.RECONVERGENT B0 ;  /* 0x0000000000007941 */ /* 0x000fea0003800200 */
.L_x_105:
[----:B------:R-:W-:Y:S01]  /*7390*/  UIADD3 UR43, UPT, UPT, UR43, 0x1, URZ ;  /* 0x000000012b2b7890 */ /* 0x000fe2000fffe0ff */
[----:B------:R-:W-:Y:S03]  /*73a0*/  BSSY.RECONVERGENT B0, `(.L_x_107) ;  /* 0x0000008000007945 */ /* 0x000fe60003800200 */
[----:B------:R-:W-:Y:S04]  /*73b0*/  UISETP.NE.AND UP0, UPT, UR43, 0x3, UPT ;  /* 0x000000032b00788c */ /* 0x000fe8000bf05270 */
[----:B------:R-:W-:Y:S02]  /*73c0*/  UISETP.EQ.XOR UP1, UPT, UR40, 0x3, !UP0 ;  /* 0x000000032800788c */ /* 0x000fe4000c722a70 */
[----:B------:R-:W-:Y:S02]  /*73d0*/  USEL UR56, UR43, URZ, UP0 ;  /* 0x000000ff2b387287 */ /* 0x000fe40008000000 */
[----:B------:R-:W-:Y:S04]  /*73e0*/  USEL UR4, URZ, 0x1, !UP1 ;  /* 0x00000001ff047887 */ /* 0x000fe8000c800000 */
[----:B------:R-:W-:Y:S01]  /*73f0*/  ULOP3.LUT UR51, UR51, UR4, URZ, 0x3c, !UPT ;  /* 0x0000000433337292 */ /* 0x000fe2000f8e3cff */
[----:B------:R-:W-:Y:S11]  /*7400*/  @P0 BRA `(.L_x_108) ;  /* 0x0000000000040947 */ /* 0x000ff60003800000 */
[----:B------:R-:W-:Y:S04]  /*7410*/  DEPBAR.LE SB0, 0x1 ;  /* 0x000080400000791a */ /* 0x000fe80000000000 */
.L_x_108:
[----:B------:R-:W-:Y:S05]  /*7420*/  BSYNC.RECONVERGENT B0 ;  /* 0x0000000000007941 */ /* 0x000fea0003800200 */
.L_x_107:
[----:B------:R-:W-:Y:S01]  /*7430*/  BAR.SYNC.DEFER_BLOCKING 0x1, 0x80 ;  /* 0x0042000000007b1d */ /* 0x000fe20000010000 */
[----:B------:R-:W-:Y:S01]  /*7440*/  UISETP.NE.AND UP0, UPT, UR50, -0x2, UPT ;  /* 0xfffffffe3200788c */ /* 0x000fe2000bf05270 */
[----:B------:R-:W-:Y:S08]  /*7450*/  IADD3 R45, PT, PT, R45, 0x1, RZ ;  /* 0x000000012d2d7810 */ /* 0x000ff00007ffe0ff */
[----:B------:R-:W-:Y:S05]  /*7460*/  BRA.U !UP0, `(.L_x_109) ;  /* 0x0000000108287547 */ /* 0x000fea000b800000 */
[----:B------:R-:W-:Y:S01]  /*7470*/  ISETP.NE.AND P0, PT, R104, RZ, PT ;  /* 0x000000ff6800720c */ /* 0x000fe20003f05270 */
[----:B------:R-:W-:Y:S01]  /*7480*/  IMAD.U32 R2, RZ, RZ, UR49 ;  /* 0x00000031ff027e24 */ /* 0x000fe2000f8e00ff */
[----:B------:R-:W-:Y:S01]  /*7490*/  UIADD3 UR49, UPT, UPT, UR49, 0x1, URZ ;  /* 0x0000000131317890 */ /* 0x000fe2000fffe0ff */
[----:B-1----:R-:W-:Y:S03]  /*74a0*/  IMAD.U32 R0, RZ, RZ, UR37 ;  /* 0x00000025ff007e24 */ /* 0x002fe6000f8e00ff */
[----:B------:R-:W-:Y:S04]  /*74b0*/  UISETP.NE.AND UP0, UPT, UR49, 0x3, UPT ;  /* 0x000000033100788c */ /* 0x000fe8000bf05270 */
[----:B------:R-:W-:Y:S03]  /*74c0*/  USEL UR49, UR49, URZ, UP0 ;  /* 0x000000ff31317287 */ /* 0x000fe60008000000 */
[----:B------:R-:W-:Y:S05]  /*74d0*/  @P0 LEA R2, R2, UR48, 0x3 ;  /* 0x0000003002020c11 */ /* 0x000fea000f8e18ff */
[----:B------:R-:W-:Y:S05]  /*74e0*/  @P0 VIADD R2, R2, 0x58 ;  /* 0x0000005802020836 */ /* 0x000fea0000000000 */
[----:B------:R-:W-:Y:S04]  /*74f0*/  @P0 PRMT R0, R0, 0x654, R2 ;  /* 0x0000065400000816 */ /* 0x000fe80000000002 */
[----:B------:R2:W-:Y:S03]  /*7500*/  @P0 SYNCS.ARRIVE.TRANS64.RED.A1T0 RZ, [R0+URZ], RZ ;  /* 0x000000ff00ff09a7 */ /* 0x0005e600081004ff */
.L_x_109:
[----:B------:R-:W-:Y:S01]  /*7510*/  ISETP.NE.AND P2, PT, R101, RZ, PT ;  /* 0x000000ff6500720c */ /* 0x000fe20003f45270 */
[----:B------:R-:W-:Y:S01]  /*7520*/  UIADD3 UR50, UPT, UPT, UR50, 0x2, URZ ;  /* 0x0000000232327890 */ /* 0x000fe2000fffe0ff */
[----:B------:R-:W-:Y:S01]  /*7530*/  ISETP.NE.AND P0, PT, R103, 0x2, PT ;  /* 0x000000026700780c */ /* 0x000fe20003f05270 */
[----:B------:R-:W-:Y:S01]  /*7540*/  IMAD.IADD R14, R43, 0x1, R86 ;  /* 0x000000012b0e7824 */ /* 0x000fe200078e0256 */
[----:B------:R-:W-:Y:S01]  /*7550*/  ISETP.NE.AND P1, PT, R45, 0x4, PT ;  /* 0x000000042d00780c */ /* 0x000fe20003f25270 */
[----:B------:R-:W-:Y:S01]  /*7560*/  IMAD.IADD R15, R44, 0x1, R87 ;  /* 0x000000012c0f7824 */ /* 0x000fe200078e0257 */
[----:B------:R-:W-:Y:S02]  /*7570*/  SEL R2, RZ, 0x1, P0 ;  /* 0x00000001ff027807 */ /* 0x000fe40000000000 */
[----:B-12---:R-:W-:Y:S02]  /*7580*/  SEL R0, RZ, 0x1, P1 ;  /* 0x00000001ff007807 */ /* 0x006fe40000800000 */
[----:B------:R-:W-:Y:S02]  /*7590*/  LOP3.LUT R96, R96, R2, RZ, 0x3c, !PT ;  /* 0x0000000260607212 */ /* 0x000fe400078e3cff */
[----:B------:R-:W-:Y:S02]  /*75a0*/  LOP3.LUT R97, R97, R0, RZ, 0x3c, !PT ;  /* 0x0000000061617212 */ /* 0x000fe400078e3cff */
[----:B------:R-:W-:Y:S02]  /*75b0*/  @P2 R2UR UR36, R95 ;  /* 0x000000005f2422ca */ /* 0x000fe400000e0000 */
[----:B------:R-:W-:Y:S02]  /*75c0*/  SEL R103, R103, RZ, P0 ;  /* 0x000000ff67677207 */ /* 0x000fe40000000000 */
[----:B------:R-:W-:Y:S01]  /*75d0*/  SEL R45, R45, RZ, P1 ;  /* 0x000000ff2d2d7207 */ /* 0x000fe20000800000 */
[----:B------:R-:W-:Y:S10]  /*75e0*/  @P2 BRA `(.L_x_110) ;  /* 0xffffffd800042947 */ /* 0x000ff4000383ffff */
[----:B------:R-:W-:-:S09]  /*75f0*/  UISETP.NE.AND UP0, UPT, UR53, URZ, UPT ;  /* 0x000000ff3500728c */ /* 0x000fd2000bf05270 */
[----:B------:R-:W-:Y:S05]  /*7600*/  BRA.U !UP0, `(.L_x_111) ;  /* 0x0000000108487547 */ /* 0x000fea000b800000 */
[----:B------:R-:W1:Y:S02]  /*7610*/  LDCU.64 UR4, c[0x0][0x890] ;  /* 0x00011200ff0477ac */ /* 0x000e640008000a00 */
[----:B-1----:R-:W-:-:S04]  /*7620*/  UISETP.NE.U32.AND UP0, UPT, UR4, URZ, UPT ;  /* 0x000000ff0400728c */ /* 0x002fc8000bf05070 */
[----:B------:R-:W-:-:S09]  /*7630*/  UISETP.NE.AND.EX UP0, UPT, UR5, URZ, UPT, UP0 ;  /* 0x000000ff0500728c */ /* 0x000fd2000bf05300 */
[----:B------:R-:W-:Y:S05]  /*7640*/  BRA.U UP0, `(.L_x_112) ;  /* 0x00000001000c7547 */ /* 0x000fea000b800000 */
[----:B------:R-:W-:-:S13]  /*7650*/  FSETP.NEU.AND P0, PT, R49, RZ, PT ;  /* 0x000000ff3100720b */ /* 0x000fda0003f0d000 */
[----:B------:R-:W-:Y:S05]  /*7660*/  @!P0 EXIT ;  /* 0x000000000000894d */ /* 0x000fea0003800000 */
[----:B------:R-:W-:Y:S05]  /*7670*/  BRA `(.L_x_111) ;  /* 0x00000000002c7947 */ /* 0x000fea0003800000 */
.L_x_112:
[----:B------:R-:W-:Y:S01]  /*7680*/  ISETP.NE.AND P0, PT, R102, RZ, PT ;  /* 0x000000ff6600720c */ /* 0x000fe20003f05270 */
[----:B------:R-:W-:-:S12]  /*7690*/  BSSY.RECONVERGENT B0, `(.L_x_111) ;  /* 0x0000009000007945 */ /* 0x000fd80003800200 */
[----:B------:R-:W-:Y:S05]  /*76a0*/  @P0 BRA `(.L_x_113) ;  /* 0x0000000000140947 */ /* 0x000fea0003800000 */
[----:B------:R-:W1:Y:S02]  /*76b0*/  LDCU.64 UR4, c[0x0][0x888] ;  /* 0x00011100ff0477ac */ /* 0x000e640008000a00 */
[----:B-1----:R-:W-:-:S04]  /*76c0*/  ISETP.NE.U32.AND P0, PT, RZ, UR4, PT ;  /* 0x00000004ff007c0c */ /* 0x002fc8000bf05070 */
[----:B------:R-:W-:-:S13]  /*76d0*/  ISETP.NE.AND.EX P0, PT, RZ, UR5, PT, P0 ;  /* 0x00000005ff007c0c */ /* 0x000fda000bf05300 */
[----:B------:R-:W-:Y:S05]  /*76e0*/  @!P0 EXIT ;  /* 0x000000000000894d */ /* 0x000fea0003800000 */
[----:B------:R-:W-:Y:S05]  /*76f0*/  BRA `(.L_x_114) ;  /* 0x0000000000087947 */ /* 0x000fea0003800000 */
.L_x_113:
[----:B------:R-:W-:-:S13]  /*7700*/  FSETP.NEU.AND P0, PT, R49, RZ, PT ;  /* 0x000000ff3100720b */ /* 0x000fda0003f0d000 */
[----:B------:R-:W-:Y:S05]  /*7710*/  @!P0 EXIT ;  /* 0x000000000000894d */ /* 0x000fea0003800000 */
.L_x_114:
[----:B------:R-:W-:Y:S05]  /*7720*/  BSYNC.RECONVERGENT B0 ;  /* 0x0000000000007941 */ /* 0x000fea0003800200 */
.L_x_111:
[----:B------:R-:W-:Y:S01]  /*7730*/  ULEA UR4, UR49, UR48, 0x3 ;  /* 0x0000003031047291 */ /* 0x000fe2000f8e18ff */
[----:B------:R-:W-:-:S04]  /*7740*/  DEPBAR.LE SB0, 0x0 ;  /* 0x000080000000791a */ /* 0x000fc80000000000 */
[----:B------:R-:W-:-:S04]  /*7750*/  UIADD3 UR4, UPT, UPT, UR4, 0x58, URZ ;  /* 0x0000005804047890 */ /* 0x000fc8000fffe0ff */
[----:B------:R-:W-:-:S09]  /*7760*/  UPRMT UR4, UR37, 0x654, UR4 ;  /* 0x0000065425047896 */ /* 0x000fd20008000004 */
[----:B------:R-:W-:Y:S01]  /*7770*/  SYNCS.ARRIVE.TRANS64.RED.A1T0 RZ, [UR4], RZ ;  /* 0x000000ffffff79a7 */ /* 0x000fe20008100404 */
[----:B------:R-:W-:Y:S05]  /*7780*/  EXIT ;  /* 0x000000000000794d */ /* 0x000fea0003800000 */
.L_x_19:
[----:B--2---:R2:W1:Y:S02]  /*7790*/  SYNCS.PHASECHK.TRANS64.TRYWAIT P0, [R2+URZ+0xf0], R3 ;  /* 0x0000f003020075a7 */ /* 0x00446400080011ff */
[----:B-1----:R-:W-:Y:S05]  /*77a0*/  @!P0 NANOSLEEP.SYNCS 0x989680 ;  /* 0x009896800000895d */ /* 0x002fea0003900000 */
[----:B------:R-:W1:Y:S02]  /*77b0*/  @!P0 SYNCS.PHASECHK.TRANS64 P0, [R2+URZ+0xf0], R3 ;  /* 0x0000f003020085a7 */ /* 0x000e6400080010ff */
[----:B-1----:R-:W-:Y:S05]  /*77c0*/  @!P0 BRA `(.L_x_19) ;  /* 0xfffffffc00f08947 */ /* 0x002fea000383ffff */
[----:B------:R-:W-:Y:S05]  /*77d0*/  BRA `(.L_x_115) ;  /* 0xffffff9c00787947 */ /* 0x000fea000383ffff */
.L_x_22:
[----:B-1----:R-:W-:-:S07]  /*77e0*/  MOV R2, UR33 ;  /* 0x0000002100027c02 */ /* 0x002fce0008000f00 */
.L_x_116:
[----:B-1----:R1:W2:Y:S02]  /*77f0*/  SYNCS.PHASECHK.TRANS64.TRYWAIT P0, [R2+URZ+0x20], R4 ;  /* 0x00002004020075a7 */ /* 0x0022a400080011ff */
[----:B--2---:R-:W-:Y:S05]  /*7800*/  @!P0 NANOSLEEP.SYNCS 0x989680 ;  /* 0x009896800000895d */ /* 0x004fea0003900000 */
[----:B------:R-:W2:Y:S02]  /*7810*/  @!P0 SYNCS.PHASECHK.TRANS64 P0, [R2+URZ+0x20], R4 ;  /* 0x00002004020085a7 */ /* 0x000ea400080010ff */
[----:B--2---:R-:W-:Y:S05]  /*7820*/  @!P0 BRA `(.L_x_116) ;  /* 0xfffffffc00f08947 */ /* 0x004fea000383ffff */
[----:B------:R-:W-:Y:S05]  /*7830*/  BRA `(.L_x_21) ;  /* 0xffffff9c00c87947 */ /* 0x000fea000383ffff */
.L_x_28:
[----:B-1----:R-:W-:-:S07]  /*7840*/  MOV R2, UR33 ;  /* 0x0000002100027c02 */ /* 0x002fce0008000f00 */
.L_x_117:
[----:B-1----:R1:W2:Y:S02]  /*7850*/  SYNCS.PHASECHK.TRANS64.TRYWAIT P0, [R2+URZ+0x20], R4 ;  /* 0x00002004020075a7 */ /* 0x0022a400080011ff */
[----:B--2---:R-:W-:Y:S05]  /*7860*/  @!P0 NANOSLEEP.SYNCS 0x989680 ;  /* 0x009896800000895d */ /* 0x004fea0003900000 */
[----:B------:R-:W2:Y:S02]  /*7870*/  @!P0 SYNCS.PHASECHK.TRANS64 P0, [R2+URZ+0x20], R4 ;  /* 0x00002004020085a7 */ /* 0x000ea400080010ff */
[----:B--2---:R-:W-:Y:S05]  /*7880*/  @!P0 BRA `(.L_x_117) ;  /* 0xfffffffc00f08947 */ /* 0x004fea000383ffff */
[----:B------:R-:W-:Y:S05]  /*7890*/  BRA `(.L_x_27) ;  /* 0xffffffa000a07947 */ /* 0x000fea000383ffff */
.L_x_32:
[----:B-1----:R1:W2:Y:S02]  /*78a0*/  SYNCS.PHASECHK.TRANS64.TRYWAIT P0, [R2+URZ+0x80], R3 ;  /* 0x00008003020075a7 */ /* 0x0022a400080011ff */
[----:B--2---:R-:W-:Y:S05]  /*78b0*/  @!P0 NANOSLEEP.SYNCS 0x989680 ;  /* 0x009896800000895d */ /* 0x004fea0003900000 */
[----:B------:R-:W2:Y:S02]  /*78c0*/  @!P0 SYNCS.PHASECHK.TRANS64 P0, [R2+URZ+0x80], R3 ;  /* 0x00008003020085a7 */ /* 0x000ea400080010ff */
[----:B--2---:R-:W-:Y:S05]  /*78d0*/  @!P0 BRA `(.L_x_32) ;  /* 0xfffffffc00f08947 */ /* 0x004fea000383ffff */
[----:B------:R-:W-:Y:S05]  /*78e0*/  BRA `(.L_x_118) ;  /* 0xffffffa400587947 */ /* 0x000fea000383ffff */
.L_x_36:
[----:B----4-:R-:W-:-:S07]  /*78f0*/  MOV R0, UR5 ;  /* 0x0000000500007c02 */ /* 0x010fce0008000f00 */
.L_x_119:
[----:B-1----:R1:W2:Y:S02]  /*7900*/  SYNCS.PHASECHK.TRANS64.TRYWAIT P0, [R0+URZ], R2 ;  /* 0x00000002000075a7 */ /* 0x0022a400080011ff */
[----:B--2---:R-:W-:Y:S05]  /*7910*/  @!P0 NANOSLEEP.SYNCS 0x989680 ;  /* 0x009896800000895d */ /* 0x004fea0003900000 */
[----:B------:R-:W2:Y:S02]  /*7920*/  @!P0 SYNCS.PHASECHK.TRANS64 P0, [R0+URZ], R2 ;  /* 0x00000002000085a7 */ /* 0x000ea400080010ff */
[----:B--2---:R-:W-:Y:S05]  /*7930*/  @!P0 BRA `(.L_x_119) ;  /* 0xfffffffc00f08947 */ /* 0x004fea000383ffff */
[----:B------:R-:W-:Y:S05]  /*7940*/  BRA `(.L_x_120) ;  /* 0xffffffa800c87947 */ /* 0x000fea000383ffff */
.L_x_37:
[----:B----4-:R-:W-:-:S07]  /*7950*/  MOV R0, UR5 ;  /* 0x0000000500007c02 */ /* 0x010fce0008000f00 */
.L_x_121:
[----:B-1----:R1:W2:Y:S02]  /*7960*/  SYNCS.PHASECHK.TRANS64.TRYWAIT P0, [R0+URZ], R3 ;  /* 0x00000003000075a7 */ /* 0x0022a400080011ff */
[----:B--2---:R-:W-:Y:S05]  /*7970*/  @!P0 NANOSLEEP.SYNCS 0x989680 ;  /* 0x009896800000895d */ /* 0x004fea0003900000 */
[----:B------:R-:W2:Y:S02]  /*7980*/  @!P0 SYNCS.PHASECHK.TRANS64 P0, [R0+URZ], R3 ;  /* 0x00000003000085a7 */ /* 0x000ea400080010ff */
[----:B--2---:R-:W-:Y:S05]  /*7990*/  @!P0 BRA `(.L_x_121) ;  /* 0xfffffffc00f08947 */ /* 0x004fea000383ffff */
[----:B------:R-:W-:Y:S05]  /*79a0*/  BRA `(.L_x_122) ;  /* 0xffffffa800d47947 */ /* 0x000fea000383ffff */
.L_x_38:
[----:B----4-:R-:W-:-:S07]  /*79b0*/  MOV R0, UR5 ;  /* 0x0000000500007c02 */ /* 0x010fce0008000f00 */
.L_x_123:
[----:B-1----:R1:W2:Y:S02]  /*79c0*/  SYNCS.PHASECHK.TRANS64.TRYWAIT P0, [R0+URZ], R3 ;  /* 0x00000003000075a7 */ /* 0x0022a400080011ff */
[----:B--2---:R-:W-:Y:S05]  /*79d0*/  @!P0 NANOSLEEP.SYNCS 0x989680 ;  /* 0x009896800000895d */ /* 0x004fea0003900000 */
[----:B------:R-:W2:Y:S02]  /*79e0*/  @!P0 SYNCS.PHASECHK.TRANS64 P0, [R0+URZ], R3 ;  /* 0x00000003000085a7 */ /* 0x000ea400080010ff */
[----:B--2---:R-:W-:Y:S05]  /*79f0*/  @!P0 BRA `(.L_x_123) ;  /* 0xfffffffc00f08947 */ /* 0x004fea000383ffff */
[----:B------:R-:W-:Y:S05]  /*7a00*/  BRA `(.L_x_124) ;  /* 0xffffffa800e07947 */ /* 0x000fea000383ffff */
.L_x_41:
[----:B-1----:R1:W2:Y:S02]  /*7a10*/  SYNCS.PHASECHK.TRANS64.TRYWAIT P0, [R0+URZ+0xe0], R4 ;  /* 0x0000e004000075a7 */ /* 0x0022a400080011ff */
[----:B--2---:R-:W-:Y:S05]  /*7a20*/  @!P0 NANOSLEEP.SYNCS 0x989680 ;  /* 0x009896800000895d */ /* 0x004fea0003900000 */
[----:B------:R-:W2:Y:S02]  /*7a30*/  @!P0 SYNCS.PHASECHK.TRANS64 P0, [R0+URZ+0xe0], R4 ;  /* 0x0000e004000085a7 */ /* 0x000ea400080010ff */
[----:B--2---:R-:W-:Y:S05]  /*7a40*/  @!P0 BRA `(.L_x_41) ;  /* 0xfffffffc00f08947 */ /* 0x004fea000383ffff */
[----:B------:R-:W-:Y:S05]  /*7a50*/  BRA `(.L_x_125) ;  /* 0xffffffac003c7947 */ /* 0x000fea000383ffff */
.L_x_42:
[----:B------:R-:W-:-:S07]  /*7a60*/  MOV R0, UR5 ;  /* 0x0000000500007c02 */ /* 0x000fce0008000f00 */
.L_x_126:
[----:B-1----:R1:W2:Y:S02]  /*7a70*/  SYNCS.PHASECHK.TRANS64.TRYWAIT P0, [R0+URZ+0x90], R5 ;  /* 0x00009005000075a7 */ /* 0x0022a400080011ff */
[----:B--2---:R-:W-:Y:S05]  /*7a80*/  @!P0 NANOSLEEP.SYNCS 0x989680 ;  /* 0x009896800000895d */ /* 0x004fea0003900000 */
[----:B------:R-:W2:Y:S02]  /*7a90*/  @!P0 SYNCS.PHASECHK.TRANS64 P0, [R0+URZ+0x90], R5 ;  /* 0x00009005000085a7 */ /* 0x000ea400080010ff */
[----:B--2---:R-:W-:Y:S05]  /*7aa0*/  @!P0 BRA `(.L_x_126) ;  /* 0xfffffffc00f08947 */ /* 0x004fea000383ffff */
[----:B------:R-:W-:Y:S05]  /*7ab0*/  BRA `(.L_x_127) ;  /* 0xffffffac004c7947 */ /* 0x000fea000383ffff */
.L_x_43:
[----:B-1----:R1:W2:Y:S02]  /*7ac0*/  SYNCS.PHASECHK.TRANS64.TRYWAIT P1, [R0+URZ+0x80], R4 ;  /* 0x00008004000075a7 */ /* 0x0022a400080211ff */
[----:B--2---:R-:W-:Y:S05]  /*7ad0*/  @!P1 NANOSLEEP.SYNCS 0x989680 ;  /* 0x009896800000995d */ /* 0x004fea0003900000 */
[----:B------:R-:W2:Y:S02]  /*7ae0*/  @!P1 SYNCS.PHASECHK.TRANS64 P1, [R0+URZ+0x80], R4 ;  /* 0x00008004000095a7 */ /* 0x000ea400080210ff */
[----:B--2---:R-:W-:Y:S05]  /*7af0*/  @!P1 BRA `(.L_x_43) ;  /* 0xfffffffc00f09947 */ /* 0x004fea000383ffff */
[----:B------:R-:W-:Y:S05]  /*7b00*/  BRA `(.L_x_128) ;  /* 0xffffffac007c7947 */ /* 0x000fea000383ffff */
.L_x_46:
[----:B------:R-:W-:-:S07]  /*7b10*/  MOV R0, UR5 ;  /* 0x0000000500007c02 */ /* 0x000fce0008000f00 */
.L_x_129:
[----:B-1----:R1:W2:Y:S02]  /*7b20*/  SYNCS.PHASECHK.TRANS64.TRYWAIT P0, [R0+URZ+0x90], R2 ;  /* 0x00009002000075a7 */ /* 0x0022a400080011ff */
[----:B--2---:R-:W-:Y:S05]  /*7b30*/  @!P0 NANOSLEEP.SYNCS 0x989680 ;  /* 0x009896800000895d */ /* 0x004fea0003900000 */
[----:B------:R-:W2:Y:S02]  /*7b40*/  @!P0 SYNCS.PHASECHK.TRANS64 P0, [R0+URZ+0x90], R2 ;  /* 0x00009002000085a7 */ /* 0x000ea400080010ff */
[----:B--2---:R-:W-:Y:S05]  /*7b50*/  @!P0 BRA `(.L_x_129) ;  /* 0xfffffffc00f08947 */ /* 0x004fea000383ffff */
[----:B------:R-:W-:Y:S05]  /*7b60*/  BRA `(.L_x_45) ;  /* 0xffffffac00d07947 */ /* 0x000fea000383ffff */
.L_x_53:
[----:B-1----:R1:W2:Y:S02]  /*7b70*/  SYNCS.PHASECHK.TRANS64.TRYWAIT P1, [R0+URZ+0x80], R2 ;  /* 0x00008002000075a7 */ /* 0x0022a400080211ff */
[----:B--2---:R-:W-:Y:S05]  /*7b80*/  @!P1 NANOSLEEP.SYNCS 0x989680 ;  /* 0x009896800000995d */ /* 0x004fea0003900000 */
[----:B------:R-:W2:Y:S02]  /*7b90*/  @!P1 SYNCS.PHASECHK.TRANS64 P1, [R0+URZ+0x80], R2 ;  /* 0x00008002000095a7 */ /* 0x000ea400080210ff */
[----:B--2---:R-:W-:Y:S05]  /*7ba0*/  @!P1 BRA `(.L_x_53) ;  /* 0xfffffffc00f09947 */ /* 0x004fea000383ffff */
[----:B------:R-:W-:Y:S05]  /*7bb0*/  BRA `(.L_x_130) ;  /* 0xffffffb400607947 */ /* 0x000fea000383ffff */
.L_x_54:
[----:B------:R-:W-:-:S07]  /*7bc0*/  MOV R2, UR6 ;  /* 0x0000000600027c02 */ /* 0x000fce0008000f00 */
.L_x_131:
[----:B-1----:R1:W2:Y:S02]  /*7bd0*/  SYNCS.PHASECHK.TRANS64.TRYWAIT P0, [R2+URZ+0xc0], R0 ;  /* 0x0000c000020075a7 */ /* 0x0022a400080011ff */
[----:B--2---:R-:W-:Y:S05]  /*7be0*/  @!P0 NANOSLEEP.SYNCS 0x989680 ;  /* 0x009896800000895d */ /* 0x004fea0003900000 */
[----:B------:R-:W2:Y:S02]  /*7bf0*/  @!P0 SYNCS.PHASECHK.TRANS64 P0, [R2+URZ+0xc0], R0 ;  /* 0x0000c000020085a7 */ /* 0x000ea400080010ff */
[----:B--2---:R-:W-:Y:S05]  /*7c00*/  @!P0 BRA `(.L_x_131) ;  /* 0xfffffffc00f08947 */ /* 0x004fea000383ffff */
[----:B------:R-:W-:Y:S05]  /*7c10*/  BRA `(.L_x_132) ;  /* 0xffffffb400987947 */ /* 0x000fea000383ffff */
.L_x_57:
[----:B------:R-:W-:Y:S07]  /*7c20*/  MOV R0, UR11 ;  /* 0x0000000b00007c02 */ /* 0x000fee0008000f00 */
.L_x_133:
[----:B-1----:R1:W2:Y:S02]  /*7c30*/  SYNCS.PHASECHK.TRANS64.TRYWAIT P0, [R0+URZ], R2 ;  /* 0x00000002000075a7 */ /* 0x0022a400080011ff */
[----:B--2---:R-:W-:Y:S05]  /*7c40*/  @!P0 NANOSLEEP.SYNCS 0x989680 ;  /* 0x009896800000895d */ /* 0x004fea0003900000 */
[----:B------:R-:W2:Y:S02]  /*7c50*/  @!P0 SYNCS.PHASECHK.TRANS64 P0, [R0+URZ], R2 ;  /* 0x00000002000085a7 */ /* 0x000ea400080010ff */
[----:B--2---:R-:W-:Y:S05]  /*7c60*/  @!P0 BRA `(.L_x_133) ;  /* 0xfffffffc00f08947 */ /* 0x004fea000383ffff */
[----:B------:R-:W-:Y:S05]  /*7c70*/  BRA `(.L_x_56) ;  /* 0xffffffb400b47947 */ /* 0x000fea000383ffff */
.L_x_60:
[----:B------:R-:W-:-:S07]  /*7c80*/  MOV R0, UR6 ;  /* 0x0000000600007c02 */ /* 0x000fce0008000f00 */
.L_x_134:
[----:B--2---:R2:W4:Y:S02]  /*7c90*/  SYNCS.PHASECHK.TRANS64.TRYWAIT P0, [R0+URZ], R2 ;  /* 0x00000002000075a7 */ /* 0x00452400080011ff */
[----:B----4-:R-:W-:Y:S05]  /*7ca0*/  @!P0 NANOSLEEP.SYNCS 0x989680 ;  /* 0x009896800000895d */ /* 0x010fea0003900000 */
[----:B------:R-:W4:Y:S02]  /*7cb0*/  @!P0 SYNCS.PHASECHK.TRANS64 P0, [R0+URZ], R2 ;  /* 0x00000002000085a7 */ /* 0x000f2400080010ff */
[----:B----4-:R-:W-:Y:S05]  /*7cc0*/  @!P0 BRA `(.L_x_134) ;  /* 0xfffffffc00f08947 */ /* 0x010fea000383ffff */
[----:B------:R-:W-:Y:S05]  /*7cd0*/  BRA `(.L_x_135) ;  /* 0xffffffb800e07947 */ /* 0x000fea000383ffff */
.L_x_61:
[----:B------:R-:W-:-:S07]  /*7ce0*/  MOV R0, UR6 ;  /* 0x0000000600007c02 */ /* 0x000fce0008000f00 */
.L_x_136:
[----:B-1----:R1:W2:Y:S02]  /*7cf0*/  SYNCS.PHASECHK.TRANS64.TRYWAIT P0, [R0+URZ], R3 ;  /* 0x00000003000075a7 */ /* 0x0022a400080011ff */
[----:B--2---:R-:W-:Y:S05]  /*7d00*/  @!P0 NANOSLEEP.SYNCS 0x989680 ;  /* 0x009896800000895d */ /* 0x004fea0003900000 */
[----:B------:R-:W2:Y:S02]  /*7d10*/  @!P0 SYNCS.PHASECHK.TRANS64 P0, [R0+URZ], R3 ;  /* 0x00000003000085a7 */ /* 0x000ea400080010ff */
[----:B--2---:R-:W-:Y:S05]  /*7d20*/  @!P0 BRA `(.L_x_136) ;  /* 0xfffffffc00f08947 */ /* 0x004fea000383ffff */
[----:B------:R-:W-:Y:S05]  /*7d30*/  BRA `(.L_x_137) ;  /* 0xffffffb800ec7947 */ /* 0x000fea000383ffff */
.L_x_62:
[----:B------:R-:W-:-:S07]  /*7d40*/  MOV R0, UR6 ;  /* 0x0000000600007c02 */ /* 0x000fce0008000f00 */
.L_x_138:
[----:B-1----:R1:W2:Y:S02]  /*7d50*/  SYNCS.PHASECHK.TRANS64.TRYWAIT P0, [R0+URZ], R3 ;  /* 0x00000003000075a7 */ /* 0x0022a400080011ff */
[----:B--2---:R-:W-:Y:S05]  /*7d60*/  @!P0 NANOSLEEP.SYNCS 0x989680 ;  /* 0x009896800000895d */ /* 0x004fea0003900000 */
[----:B------:R-:W2:Y:S02]  /*7d70*/  @!P0 SYNCS.PHASECHK.TRANS64 P0, [R0+URZ], R3 ;  /* 0x00000003000085a7 */ /* 0x000ea400080010ff */
[----:B--2---:R-:W-:Y:S05]  /*7d80*/  @!P0 BRA `(.L_x_138) ;  /* 0xfffffffc00f08947 */ /* 0x004fea000383ffff */
[----:B------:R-:W-:Y:S05]  /*7d90*/  BRA `(.L_x_139) ;  /* 0xffffffb800f87947 */ /* 0x000fea000383ffff */
.L_x_63:
[----:B-1----:R-:W-:-:S07]  /*7da0*/  MOV R0, UR7 ;  /* 0x0000000700007c02 */ /* 0x002fce0008000f00 */
.L_x_140:
[----:B-1----:R1:W2:Y:S02]  /*7db0*/  SYNCS.PHASECHK.TRANS64.TRYWAIT P0, [R0+URZ], R2 ;  /* 0x00000002000075a7 */ /* 0x0022a400080011ff */
[----:B--2---:R-:W-:Y:S05]  /*7dc0*/  @!P0 NANOSLEEP.SYNCS 0x989680 ;  /* 0x009896800000895d */ /* 0x004fea0003900000 */
[----:B------:R-:W2:Y:S02]  /*7dd0*/  @!P0 SYNCS.PHASECHK.TRANS64 P0, [R0+URZ], R2 ;  /* 0x00000002000085a7 */ /* 0x000ea400080010ff */
[----:B--2---:R-:W-:Y:S05]  /*7de0*/  @!P0 BRA `(.L_x_140) ;  /* 0xfffffffc00f08947 */ /* 0x004fea000383ffff */
[----:B------:R-:W-:Y:S05]  /*7df0*/  BRA `(.L_x_141) ;  /* 0xffffffbc00047947 */ /* 0x000fea000383ffff */
.L_x_68:
[----:B--2---:R2:W3:Y:S02]  /*7e00*/  SYNCS.PHASECHK.TRANS64.TRYWAIT P0, [R0+URZ+0x80], R2 ;  /* 0x00008002000075a7 */ /* 0x0044e400080011ff */
[----:B---3--:R-:W-:Y:S05]  /*7e10*/  @!P0 NANOSLEEP.SYNCS 0x989680 ;  /* 0x009896800000895d */ /* 0x008fea0003900000 */
[----:B------:R-:W3:Y:S02]  /*7e20*/  @!P0 SYNCS.PHASECHK.TRANS64 P0, [R0+URZ+0x80], R2 ;  /* 0x00008002000085a7 */ /* 0x000ee400080010ff */
[----:B---3--:R-:W-:Y:S05]  /*7e30*/  @!P0 BRA `(.L_x_68) ;  /* 0xfffffffc00f08947 */ /* 0x008fea000383ffff */
[----:B------:R-:W-:Y:S05]  /*7e40*/  BRA `(.L_x_142) ;  /* 0xffffffc000007947 */ /* 0x000fea000383ffff */
.L_x_71:
[----:B------:R-:W-:Y:S07]  /*7e50*/  MOV R0, UR7 ;  /* 0x0000000700007c02 */ /* 0x000fee0008000f00 */
.L_x_143:
[----:B--2---:R2:W3:Y:S02]  /*7e60*/  SYNCS.PHASECHK.TRANS64.TRYWAIT P0, [R0+URZ+0x78], R2 ;  /* 0x00007802000075a7 */ /* 0x0044e400080011ff */
[----:B---3--:R-:W-:Y:S05]  /*7e70*/  @!P0 NANOSLEEP.SYNCS 0x989680 ;  /* 0x009896800000895d */ /* 0x008fea0003900000 */
[----:B------:R-:W3:Y:S02]  /*7e80*/  @!P0 SYNCS.PHASECHK.TRANS64 P0, [R0+URZ+0x78], R2 ;  /* 0x00007802000085a7 */ /* 0x000ee400080010ff */
[----:B---3--:R-:W-:Y:S05]  /*7e90*/  @!P0 BRA `(.L_x_143) ;  /* 0xfffffffc00f08947 */ /* 0x008fea000383ffff */
[----:B------:R-:W-:Y:S05]  /*7ea0*/  BRA `(.L_x_70) ;  /* 0xffffffc000e07947 */ /* 0x000fea000383ffff */
.L_x_74:
[----:B------:R-:W-:Y:S07]  /*7eb0*/  MOV R0, UR15 ;  /* 0x0000000f00007c02 */ /* 0x000fee0008000f00 */
.L_x_144:
[----:B-1----:R1:W2:Y:S02]  /*7ec0*/  SYNCS.PHASECHK.TRANS64.TRYWAIT P0, [R0+URZ+0x58], R9 ;  /* 0x00005809000075a7 */ /* 0x0022a400080011ff */
[----:B--2---:R-:W-:Y:S05]  /*7ed0*/  @!P0 NANOSLEEP.SYNCS 0x989680 ;  /* 0x009896800000895d */ /* 0x004fea0003900000 */
[----:B------:R-:W2:Y:S02]  /*7ee0*/  @!P0 SYNCS.PHASECHK.TRANS64 P0, [R0+URZ+0x58], R9 ;  /* 0x00005809000085a7 */ /* 0x000ea400080010ff */
[----:B--2---:R-:W-:Y:S05]  /*7ef0*/  @!P0 BRA `(.L_x_144) ;  /* 0xfffffffc00f08947 */ /* 0x004fea000383ffff */
[----:B------:R-:W-:Y:S05]  /*7f00*/  BRA `(.L_x_145) ;  /* 0xffffffc400587947 */ /* 0x000fea000383ffff */
.L_x_75:
[----:B------:R-:W-:Y:S07]  /*7f10*/  MOV R0, UR13 ;  /* 0x0000000d00007c02 */ /* 0x000fee0008000f00 */
.L_x_146:
[----:B-1----:R1:W2:Y:S02]  /*7f20*/  SYNCS.PHASECHK.TRANS64.TRYWAIT P0, [R0+URZ+0x58], R14 ;  /* 0x0000580e000075a7 */ /* 0x0022a400080011ff */
[----:B--2---:R-:W-:Y:S05]  /*7f30*/  @!P0 NANOSLEEP.SYNCS 0x989680 ;  /* 0x009896800000895d */ /* 0x004fea0003900000 */
[----:B------:R-:W2:Y:S02]  /*7f40*/  @!P0 SYNCS.PHASECHK.TRANS64 P0, [R0+URZ+0x58], R14 ;  /* 0x0000580e000085a7 */ /* 0x000ea400080010ff */
[----:B--2---:R-:W-:Y:S05]  /*7f50*/  @!P0 BRA `(.L_x_146) ;  /* 0xfffffffc00f08947 */ /* 0x004fea000383ffff */
[----:B------:R-:W-:Y:S05]  /*7f60*/  BRA `(.L_x_147) ;  /* 0xffffffc400f87947 */ /* 0x000fea000383ffff */
.L_x_77:
[----:B------:R-:W-:-:S07]  /*7f70*/  MOV R0, UR4 ;  /* 0x0000000400007c02 */ /* 0x000fce0008000f00 */
.L_x_148:
[----:B-1----:R1:W3:Y:S02]  /*7f80*/  SYNCS.PHASECHK.TRANS64.TRYWAIT P0, [R0+URZ], R2 ;  /* 0x00000002000075a7 */ /* 0x0022e400080011ff */
[----:B---3--:R-:W-:Y:S05]  /*7f90*/  @!P0 NANOSLEEP.SYNCS 0x989680 ;  /* 0x009896800000895d */ /* 0x008fea0003900000 */
[----:B------:R-:W3:Y:S02]  /*7fa0*/  @!P0 SYNCS.PHASECHK.TRANS64 P0, [R0+URZ], R2 ;  /* 0x00000002000085a7 */ /* 0x000ee400080010ff */
[----:B---3--:R-:W-:Y:S05]  /*7fb0*/  @!P0 BRA `(.L_x_148) ;  /* 0xfffffffc00f08947 */ /* 0x008fea000383ffff */
[----:B------:R-:W-:Y:S05]  /*7fc0*/  BRA `(.L_x_149) ;  /* 0xffffffc800847947 */ /* 0x000fea000383ffff */
.L_x_78:
[----:B------:R-:W-:-:S07]  /*7fd0*/  MOV R0, UR4 ;  /* 0x0000000400007c02 */ /* 0x000fce0008000f00 */
.L_x_150:
[----:B-1----:R1:W3:Y:S02]  /*7fe0*/  SYNCS.PHASECHK.TRANS64.TRYWAIT P0, [R0+URZ], R2 ;  /* 0x00000002000075a7 */ /* 0x0022e400080011ff */
[----:B---3--:R-:W-:Y:S05]  /*7ff0*/  @!P0 NANOSLEEP.SYNCS 0x989680 ;  /* 0x009896800000895d */ /* 0x008fea0003900000 */
[----:B------:R-:W3:Y:S02]  /*8000*/  @!P0 SYNCS.PHASECHK.TRANS64 P0, [R0+URZ], R2 ;  /* 0x00000002000085a7 */ /* 0x000ee400080010ff */
[----:B---3--:R-:W-:Y:S05]  /*8010*/  @!P0 BRA `(.L_x_150) ;  /* 0xfffffffc00f08947 */ /* 0x008fea000383ffff */
[----:B------:R-:W-:Y:S05]  /*8020*/  BRA `(.L_x_151) ;  /* 0xffffffc800907947 */ /* 0x000fea000383ffff */
.L_x_80:
[----:B--2---:R2:W4:Y:S02]  /*8030*/  SYNCS.PHASECHK.TRANS64.TRYWAIT P0, [R0+URZ+0x80], R2 ;  /* 0x00008002000075a7 */ /* 0x00452400080011ff */
[----:B----4-:R-:W-:Y:S05]  /*8040*/  @!P0 NANOSLEEP.SYNCS 0x989680 ;  /* 0x009896800000895d */ /* 0x010fea0003900000 */
[----:B------:R-:W4:Y:S02]  /*8050*/  @!P0 SYNCS.PHASECHK.TRANS64 P0, [R0+URZ+0x80], R2 ;  /* 0x00008002000085a7 */ /* 0x000f2400080010ff */
[----:B----4-:R-:W-:Y:S05]  /*8060*/  @!P0 BRA `(.L_x_80) ;  /* 0xfffffffc00f08947 */ /* 0x010fea000383ffff */
[----:B------:R-:W-:Y:S05]  /*8070*/  BRA `(.L_x_152) ;  /* 0xffffffcc00747947 */ /* 0x000fea000383ffff */
.L_x_90:
[----:B-1----:R1:W3:Y:S02]  /*8080*/  SYNCS.PHASECHK.TRANS64.TRYWAIT P1, [R0+URZ+0x40], R3 ;  /* 0x00004003000075a7 */ /* 0x0022e400080211ff */
[----:B---3--:R-:W-:Y:S05]  /*8090*/  @!P1 NANOSLEEP.SYNCS 0x989680 ;  /* 0x009896800000995d */ /* 0x008fea0003900000 */
[----:B------:R-:W3:Y:S02]  /*80a0*/  @!P1 SYNCS.PHASECHK.TRANS64 P1, [R0+URZ+0x40], R3 ;  /* 0x00004003000095a7 */ /* 0x000ee400080210ff */
[----:B---3--:R-:W-:Y:S05]  /*80b0*/  @!P1 BRA `(.L_x_90) ;  /* 0xfffffffc00f09947 */ /* 0x008fea000383ffff */
[----:B------:R-:W-:Y:S05]  /*80c0*/  BRA `(.L_x_89) ;  /* 0xffffffd800a47947 */ /* 0x000fea000383ffff */
.L_x_92:
[----:B-1----:R1:W4:Y:S02]  /*80d0*/  SYNCS.PHASECHK.TRANS64.TRYWAIT P0, [R73+URZ+0xa0], R2 ;  /* 0x0000a002490075a7 */ /* 0x00232400080011ff */
[----:B----4-:R-:W-:Y:S05]  /*80e0*/  @!P0 NANOSLEEP.SYNCS 0x989680 ;  /* 0x009896800000895d */ /* 0x010fea0003900000 */
[----:B------:R-:W4:Y:S02]  /*80f0*/  @!P0 SYNCS.PHASECHK.TRANS64 P0, [R73+URZ+0xa0], R2 ;  /* 0x0000a002490085a7 */ /* 0x000f2400080010ff */
[----:B----4-:R-:W-:Y:S05]  /*8100*/  @!P0 BRA `(.L_x_92) ;  /* 0xfffffffc00f08947 */ /* 0x010fea000383ffff */
[----:B------:R-:W-:Y:S05]  /*8110*/  BRA `(.L_x_91) ;  /* 0xffffffd800dc7947 */ /* 0x000fea000383ffff */
.L_x_103:
[----:B--2---:R2:W4:Y:S02]  /*8120*/  SYNCS.PHASECHK.TRANS64.TRYWAIT P0, [R2+URZ+0x40], R107 ;  /* 0x0000406b020075a7 */ /* 0x00452400080011ff */
[----:B----4-:R-:W-:Y:S05]  /*8130*/  @!P0 NANOSLEEP.SYNCS 0x989680 ;  /* 0x009896800000895d */ /* 0x010fea0003900000 */
[----:B------:R-:W4:Y:S02]  /*8140*/  @!P0 SYNCS.PHASECHK.TRANS64 P0, [R2+URZ+0x40], R107 ;  /* 0x0000406b020085a7 */ /* 0x000f2400080010ff */
[----:B----4-:R-:W-:Y:S05]  /*8150*/  @!P0 BRA `(.L_x_103) ;  /* 0xfffffffc00f08947 */ /* 0x010fea000383ffff */
[----:B------:R-:W-:Y:S05]  /*8160*/  BRA `(.L_x_102) ;  /* 0xffffffe400c47947 */ /* 0x000fea000383ffff */
        .weak           $__internal_0_$__cuda_sm10x_tcgen05_guardrail_trap_col_being_dealloced_not_returned_by_alloc
        .type           $__internal_0_$__cuda_sm10x_tcgen05_guardrail_trap_col_being_dealloced_not_returned_by_alloc,@function
        .size           $__internal_0_$__cuda_sm10x_tcgen05_guardrail_trap_col_being_dealloced_not_returned_by_alloc,($__internal_1_$__cuda_sm10x_tcgen05_guardrail_trap_phase_invalid_during_alloc - $__internal_0_$__cuda_sm10x_tcgen05_guardrail_trap_col_being_dealloced_not_returned_by_alloc)
$__internal_0_$__cuda_sm10x_tcgen05_guardrail_trap_col_being_dealloced_not_returned_by_alloc:
[----:B------:R-:W-:Y:S05]  /*8170*/  BPT.TRAP 0x1 ;  /* 0x000000040000795c */ /* 0x000fea0000300000 */
[----:B------:R-:W-:-:S04]  /*8180*/  HFMA2 R3, -RZ, RZ, 0, 0 ;  /* 0x00000000ff037431 */ /* 0x000fc800000001ff */
[----:B------:R-:W-:Y:S05]  /*8190*/  RET.REL.NODEC R2 `(_ZN7cutlass13device_kernelINS_4gemm6kernel13GemmUniversalIN4cute5tupleIJiiiiEEENS1_10collective13CollectiveMmaINS1_35MainloopSm100TmaUmmaWarpSpecializedILi4ELi2ELi4ENS5_IJNS4_1CILi1EEESB_SB_EEEEENS5_IJNSA_ILi128EEENSA_ILi64EEESE_EEENS_6half_tENS5_IJlSB_lEEESH_SI_NS4_8TiledMMAINS4_8MMA_AtomIJNS4_20SM100_MMA_F16BF16_SSISH_SH_fLi128ELi64ELNS4_4UMMA5MajorE0ELSN_0ELNSM_7ScaleInE0ELSO_0EEEEEENS4_6LayoutISC_NS5_IJNSA_ILi0EEESS_SS_EEEEENS5_IJNS4_10UnderscoreESV_SV_EEEEENS4_13SM90_TMA_LOADENS4_14ComposedLayoutINS4_7SwizzleILi3ELi4ELi3EEENS4_18smem_ptr_flag_bitsILi16EEENSR_INS5_IJNSA_ILi8EEESF_EEENS5_IJSF_SB_EEEEEEEvNS4_8identityESY_S18_vS19_EENS_8epilogue10collective18CollectiveEpilogueINS1B_23Sm100TmaWarpSpecializedILi3ELi2ELi32ELb1ELb0EEEJSG_NS5_IJNSR_ISE_SB_EENSR_INSA_ILi32EEESB_EEEEESH_SI_SH_SI_NS1B_6fusion15FusionCallbacksIS1F_NS1K_17LinearCombinationISH_fSH_fLNS_15FloatRoundStyleE2EEESG_S1J_JEEENS4_5SM1004TMEM4LOAD26SM100_TMEM_LOAD_32dp32b32xESY_NSZ_INS10_ILi2ELi4ELi3EEES13_NSR_INS5_IJS14_S1H_EEENS5_IJS1H_SB_EEEEEEENS4_39AutoVectorizingCopyWithAssumedAlignmentILi128EEENS4_14SM90_TMA_STOREES1Y_S20_S20_EEEvvEEEEvNT_6ParamsE) ;  /* 0xffffff7c02987950 */ /* 0x000fea0003c3ffff */
        .weak           $__internal_1_$__cuda_sm10x_tcgen05_guardrail_trap_phase_invalid_during_alloc
        .type           $__internal_1_$__cuda_sm10x_tcgen05_guardrail_trap_phase_invalid_during_alloc,@function
        .size           $__internal_1_$__cuda_sm10x_tcgen05_guardrail_trap_phase_invalid_during_alloc,($__internal_2_$__cuda_sm10x_tcgen05_guardrail_trap_unallocated_columns_being_dealloced - $__internal_1_$__cuda_sm10x_tcgen05_guardrail_trap_phase_invalid_during_alloc)
$__internal_1_$__cuda_sm10x_tcgen05_guardrail_trap_phase_invalid_during_alloc:
[----:B------:R-:W-:Y:S05]  /*81a0*/  BPT.TRAP 0x1 ;  /* 0x000000040000795c */ /* 0x000fea0000300000 */
[----:B------:R-:W-:-:S04]  /*81b0*/  MOV R3, 0x0 ;  /* 0x0000000000037802 */ /* 0x000fc80000000f00 */
[----:B------:R-:W-:Y:S05]  /*81c0*/  RET.REL.NODEC R2 `(_ZN7cutlass13device_kernelINS_4gemm6kernel13GemmUniversalIN4cute5tupleIJiiiiEEENS1_10collective13CollectiveMmaINS1_35MainloopSm100TmaUmmaWarpSpecializedILi4ELi2ELi4ENS5_IJNS4_1CILi1EEESB_SB_EEEEENS5_IJNSA_ILi128EEENSA_ILi64EEESE_EEENS_6half_tENS5_IJlSB_lEEESH_SI_NS4_8TiledMMAINS4_8MMA_AtomIJNS4_20SM100_MMA_F16BF16_SSISH_SH_fLi128ELi64ELNS4_4UMMA5MajorE0ELSN_0ELNSM_7ScaleInE0ELSO_0EEEEEENS4_6LayoutISC_NS5_IJNSA_ILi0EEESS_SS_EEEEENS5_IJNS4_10UnderscoreESV_SV_EEEEENS4_13SM90_TMA_LOADENS4_14ComposedLayoutINS4_7SwizzleILi3ELi4ELi3EEENS4_18smem_ptr_flag_bitsILi16EEENSR_INS5_IJNSA_ILi8EEESF_EEENS5_IJSF_SB_EEEEEEEvNS4_8identityESY_S18_vS19_EENS_8epilogue10collective18CollectiveEpilogueINS1B_23Sm100TmaWarpSpecializedILi3ELi2ELi32ELb1ELb0EEEJSG_NS5_IJNSR_ISE_SB_EENSR_INSA_ILi32EEESB_EEEEESH_SI_SH_SI_NS1B_6fusion15FusionCallbacksIS1F_NS1K_17LinearCombinationISH_fSH_fLNS_15FloatRoundStyleE2EEESG_S1J_JEEENS4_5SM1004TMEM4LOAD26SM100_TMEM_LOAD_32dp32b32xESY_NSZ_INS10_ILi2ELi4ELi3EEES13_NSR_INS5_IJS14_S1H_EEENS5_IJS1H_SB_EEEEEEENS4_39AutoVectorizingCopyWithAssumedAlignmentILi128EEENS4_14SM90_TMA_STOREES1Y_S20_S20_EEEvvEEEEvNT_6ParamsE) ;  /* 0xffffff7c028c7950 */ /* 0x000fea0003c3ffff */
        .weak           $__internal_2_$__cuda_sm10x_tcgen05_guardrail_trap_unallocated_columns_being_dealloced
        .type           $__internal_2_$__cuda_sm10x_tcgen05_guardrail_trap_unallocated_columns_being_dealloced,@function
        .size           $__internal_2_$__cuda_sm10x_tcgen05_guardrail_trap_unallocated_columns_being_dealloced,(.L_x_154 - $__internal_2_$__cuda_sm10x_tcgen05_guardrail_trap_unallocated_columns_being_dealloced)
$__internal_2_$__cuda_sm10x_tcgen05_guardrail_trap_unallocated_columns_being_dealloced:
[----:B------:R-:W-:Y:S05]  /*81d0*/  BPT.TRAP 0x1 ;  /* 0x000000040000795c */ /* 0x000fea0000300000 */
[----:B------:R-:W-:-:S04]  /*81e0*/  HFMA2 R3, -RZ, RZ, 0, 0 ;  /* 0x00000000ff037431 */ /* 0x000fc800000001ff */
[----:B------:R-:W-:Y:S05]  /*81f0*/  RET.REL.NODEC R2 `(_ZN7cutlass13device_kernelINS_4gemm6kernel13GemmUniversalIN4cute5tupleIJiiiiEEENS1_10collective13CollectiveMmaINS1_35MainloopSm100TmaUmmaWarpSpecializedILi4ELi2ELi4ENS5_IJNS4_1CILi1EEESB_SB_EEEEENS5_IJNSA_ILi128EEENSA_ILi64EEESE_EEENS_6half_tENS5_IJlSB_lEEESH_SI_NS4_8TiledMMAINS4_8MMA_AtomIJNS4_20SM100_MMA_F16BF16_SSISH_SH_fLi128ELi64ELNS4_4UMMA5MajorE0ELSN_0ELNSM_7ScaleInE0ELSO_0EEEEEENS4_6LayoutISC_NS5_IJNSA_ILi0EEESS_SS_EEEEENS5_IJNS4_10UnderscoreESV_SV_EEEEENS4_13SM90_TMA_LOADENS4_14ComposedLayoutINS4_7SwizzleILi3ELi4ELi3EEENS4_18smem_ptr_flag_bitsILi16EEENSR_INS5_IJNSA_ILi8EEESF_EEENS5_IJSF_SB_EEEEEEEvNS4_8identityESY_S18_vS19_EENS_8epilogue10collective18CollectiveEpilogueINS1B_23Sm100TmaWarpSpecializedILi3ELi2ELi32ELb1ELb0EEEJSG_NS5_IJNSR_ISE_SB_EENSR_INSA_ILi32EEESB_EEEEESH_SI_SH_SI_NS1B_6fusion15FusionCallbacksIS1F_NS1K_17LinearCombinationISH_fSH_fLNS_15FloatRoundStyleE2EEESG_S1J_JEEENS4_5SM1004TMEM4LOAD26SM100_TMEM_LOAD_32dp32b32xESY_NSZ_INS10_ILi2ELi4ELi3EEES13_NSR_INS5_IJS14_S1H_EEENS5_IJS1H_SB_EEEEEEENS4_39AutoVectorizingCopyWithAssumedAlignmentILi128EEENS4_14SM90_TMA_STOREES1Y_S20_S20_EEEvvEEEEvNT_6ParamsE) ;  /* 0xffffff7c02807950 */ /* 0x000fea0003c3ffff */
.L_x_153:
[----:B------:R-:W-:-:S00]  /*8200*/  BRA `(.L_x_153) ;  /* 0xfffffffc00fc7947 */ /* 0x000fc0000383ffff */
[----:B------:R-:W-:-:S00]  /*8210*/  NOP ;  /* 0x0000000000007918 */ /* 0x000fc00000000000 */
        /* <DEDUP_REMOVED lines=14> */
.L_x_154:


//--------------------- .nv.global.init           --------------------------
	.section	.nv.global.init,"aw",@progbits
.nv.global.init:
	.type		$str$27,@object
	.size		$str$27,($str$28 - $str$27)
$str$27:
        /*0000*/ 	.byte	0x28, 0x61, 0x64, 0x64, 0x72, 0x65, 0x73, 0x73, 0x20, 0x26, 0x20, 0x6d, 0x61, 0x73, 0x6b, 0x29
        /*0010*/ 	.byte	0x20, 0x3d, 0x3d, 0x20, 0x30, 0x00
	.type		$str$28,@object
	.size		$str$28,($str$26 - $str$28)
$str$28:
        /*0016*/ 	.byte	0x2f, 0x74, 0x6d, 0x70, 0x2f, 0x63, 0x75, 0x74, 0x6c, 0x61, 0x73, 0x73, 0x5f, 0x73, 0x77, 0x65
        /*0026*/ 	.byte	0x65, 0x70, 0x5f, 0x73, 0x72, 0x63, 0x2f, 0x69, 0x6e, 0x63, 0x6c, 0x75, 0x64, 0x65, 0x2f, 0x63
        /*0036*/ 	.byte	0x75, 0x74, 0x65, 0x2f, 0x70, 0x6f, 0x69, 0x6e, 0x74, 0x65, 0x72, 0x5f, 0x66, 0x6c, 0x61, 0x67
        /*0046*/ 	.byte	0x67, 0x65, 0x64, 0x2e, 0x68, 0x70, 0x70, 0x00
	.type		$str$26,@object
	.size		$str$26,($str$25 - $str$26)
$str$26:
        /*004e*/ 	.byte	0x2f, 0x74, 0x6d, 0x70, 0x2f, 0x63, 0x75, 0x74, 0x6c, 0x61, 0x73, 0x73, 0x5f, 0x73, 0x77, 0x65
        /*005e*/ 	.byte	0x65, 0x70, 0x5f, 0x73, 0x72, 0x63, 0x2f, 0x69, 0x6e, 0x63, 0x6c, 0x75, 0x64, 0x65, 0x2f, 0x63
        /*006e*/ 	.byte	0x75, 0x74, 0x65, 0x2f, 0x61, 0x74, 0x6f, 0x6d, 0x2f, 0x63, 0x6f, 0x70, 0x79, 0x5f, 0x74, 0x72
        /*007e*/ 	.byte	0x61, 0x69, 0x74, 0x73, 0x5f, 0x73, 0x6d, 0x31, 0x30, 0x30, 0x2e, 0x68, 0x70, 0x70, 0x00
	.type		$str$25,@object
	.size		$str$25,(__unnamed_1 - $str$25)
$str$25:
        /*008d*/ 	.byte	0x28, 0x28, 0x75, 0x69, 0x6e, 0x74, 0x33, 0x32, 0x5f, 0x74, 0x28, 0x74, 0x68, 0x72, 0x65, 0x61
        /*009d*/ 	.byte	0x64, 0x49, 0x64, 0x78, 0x2e, 0x78, 0x29, 0x20, 0x2f, 0x20, 0x33, 0x32, 0x29, 0x20, 0x25, 0x20
        /*00ad*/ 	.byte	0x34, 0x29, 0x20, 0x3d, 0x3d, 0x20, 0x28, 0x28, 0x28, 0x74, 0x6d, 0x65, 0x6d, 0x5f, 0x61, 0x64
        /*00bd*/ 	.byte	0x64, 0x72, 0x20, 0x3e, 0x3e, 0x20, 0x31, 0x36, 0x29, 0x20, 0x2f, 0x20, 0x33, 0x32, 0x29, 0x20
        /*00cd*/ 	.byte	0x25, 0x20, 0x34, 0x29, 0x00
	.type		__unnamed_1,@object
	.size		__unnamed_1,(__unnamed_2 - __unnamed_1)
__unnamed_1:
        /*00d2*/ 	.byte	0x61, 0x75, 0x74, 0x6f, 0x20, 0x63, 0x75, 0x74, 0x65, 0x3a, 0x3a, 0x61, 0x73, 0x5f, 0x70, 0x6f
        /* <DEDUP_REMOVED lines=24> */
        /*0262*/ 	.byte	0x3e, 0x3e, 0x3e, 0x3e, 0x5d, 0x00
	.type		__unnamed_2,@object
	.size		__unnamed_2,(.L_2 - __unnamed_2)
__unnamed_2:
        /* <DEDUP_REMOVED lines=42> */
        /*0508*/ 	.byte	0x3e, 0x3e, 0x5d, 0x00
.L_2:


//--------------------- .nv.shared._ZN7cutlass13device_kernelINS_4gemm6kernel13GemmUniversalIN4cute5tupleIJiiiiEEENS1_10collective13CollectiveMmaINS1_35MainloopSm100TmaUmmaWarpSpecializedILi4ELi2ELi4ENS5_IJNS4_1CILi1EEESB_SB_EEEEENS5_IJNSA_ILi128EEENSA_ILi64EEESE_EEENS_6half_tENS5_IJlSB_lEEESH_SI_NS4_8TiledMMAINS4_8MMA_AtomIJNS4_20SM100_MMA_F16BF16_SSISH_SH_fLi128ELi64ELNS4_4UMMA5MajorE0ELSN_0ELNSM_7ScaleInE0ELSO_0EEEEEENS4_6LayoutISC_NS5_IJNSA_ILi0EEESS_SS_EEEEENS5_IJNS4_10UnderscoreESV_SV_EEEEENS4_13SM90_TMA_LOADENS4_14ComposedLayoutINS4_7SwizzleILi3ELi4ELi3EEENS4_18smem_ptr_flag_bitsILi16EEENSR_INS5_IJNSA_ILi8EEESF_EEENS5_IJSF_SB_EEEEEEEvNS4_8identityESY_S18_vS19_EENS_8epilogue10collective18CollectiveEpilogueINS1B_23Sm100TmaWarpSpecializedILi3ELi2ELi32ELb1ELb0EEEJSG_NS5_IJNSR_ISE_SB_EENSR_INSA_ILi32EEESB_EEEEESH_SI_SH_SI_NS1B_6fusion15FusionCallbacksIS1F_NS1K_17LinearCombinationISH_fSH_fLNS_15FloatRoundStyleE2EEESG_S1J_JEEENS4_5SM1004TMEM4LOAD26SM100_TMEM_LOAD_32dp32b32xESY_NSZ_INS10_ILi2ELi4ELi3EEES13_NSR_INS5_IJS14_S1H_EEENS5_IJS1H_SB_EEEEEEENS4_39AutoVectorizingCopyWithAssumedAlignmentILi128EEENS4_14SM90_TMA_STOREES1Y_S20_S20_EEEvvEEEEvNT_6ParamsE --------------------------
	.section	.nv.shared._ZN7cutlass13device_kernelINS_4gemm6kernel13GemmUniversalIN4cute5tupleIJiiiiEEENS1_10collective13CollectiveMmaINS1_35MainloopSm100TmaUmmaWarpSpecializedILi4ELi2ELi4ENS5_IJNS4_1CILi1EEESB_SB_EEEEENS5_IJNSA_ILi128EEENSA_ILi64EEESE_EEENS_6half_tENS5_IJlSB_lEEESH_SI_NS4_8TiledMMAINS4_8MMA_AtomIJNS4_20SM100_MMA_F16BF16_SSISH_SH_fLi128ELi64ELNS4_4UMMA5MajorE0ELSN_0ELNSM_7ScaleInE0ELSO_0EEEEEENS4_6LayoutISC_NS5_IJNSA_ILi0EEESS_SS_EEEEENS5_IJNS4_10UnderscoreESV_SV_EEEEENS4_13SM90_TMA_LOADENS4_14ComposedLayoutINS4_7SwizzleILi3ELi4ELi3EEENS4_18smem_ptr_flag_bitsILi16EEENSR_INS5_IJNSA_ILi8EEESF_EEENS5_IJSF_SB_EEEEEEEvNS4_8identityESY_S18_vS19_EENS_8epilogue10collective18CollectiveEpilogueINS1B_23Sm100TmaWarpSpecializedILi3ELi2ELi32ELb1ELb0EEEJSG_NS5_IJNSR_ISE_SB_EENSR_INSA_ILi32EEESB_EEEEESH_SI_SH_SI_NS1B_6fusion15FusionCallbacksIS1F_NS1K_17LinearCombinationISH_fSH_fLNS_15FloatRoundStyleE2EEESG_S1J_JEEENS4_5SM1004TMEM4LOAD26SM100_TMEM_LOAD_32dp32b32xESY_NSZ_INS10_ILi2ELi4ELi3EEES13_NSR_INS5_IJS14_S1H_EEENS5_IJS1H_SB_EEEEEEENS4_39AutoVectorizingCopyWithAssumedAlignmentILi128EEENS4_14SM90_TMA_STOREES1Y_S20_S20_EEEvvEEEEvNT_6ParamsE,"aw",@nobits
	.sectionflags	@""
	.align	16
	.zero		1024


//--------------------- .nv.shared.reserved.0     --------------------------
	.section	.nv.shared.reserved.0,"aw",@nobits
	.weak		__nv_reservedSMEM_offset_0_alias
	.size		__nv_reservedSMEM_offset_0_alias, 0, 64
	.other		__nv_reservedSMEM_offset_0_alias,@"STO_CUDA_RESERVED_SHARED STV_DEFAULT"
__nv_reservedSMEM_offset_0_alias:
	.zero		0
.nv.shared.reserved.0:
	.zero		64
	.weak		__nv_reservedSMEM_tcgen05_partition
	.type		__nv_reservedSMEM_tcgen05_partition,@object
	.size		__nv_reservedSMEM_tcgen05_partition,(.L_0 - __nv_reservedSMEM_tcgen05_partition)
__nv_reservedSMEM_tcgen05_partition:
	.zero		32
.L_0:


//--------------------- .nv.global                --------------------------
	.section	.nv.global,"aw",@nobits
.nv.global:
	.type		_ZN40_INTERNAL_fc0c35be_4_k_cu_04d2992e_242244cute1_E,@object
	.size		_ZN40_INTERNAL_fc0c35be_4_k_cu_04d2992e_242244cute1_E,(_ZN40_INTERNAL_fc0c35be_4_k_cu_04d2992e_242244cuda3std3__45__cpo6cbeginE - _ZN40_INTERNAL_fc0c35be_4_k_cu_04d2992e_242244cute1_E)
_ZN40_INTERNAL_fc0c35be_4_k_cu_04d2992e_242244cute1_E:
	.zero		1
	.type		_ZN40_INTERNAL_fc0c35be_4_k_cu_04d2992e_242244cuda3std3__45__cpo6cbeginE,@object
	.size		_ZN40_INTERNAL_fc0c35be_4_k_cu_04d2992e_242244cuda3std3__45__cpo6cbeginE,(_ZN40_INTERNAL_fc0c35be_4_k_cu_04d2992e_242244cuda3std3__48in_placeE - _ZN40_INTERNAL_fc0c35be_4_k_cu_04d2992e_242244cuda3std3__45__cpo6cbeginE)
_ZN40_INTERNAL_fc0c35be_4_k_cu_04d2992e_242244cuda3std3__45__cpo6cbeginE:
	.zero		1
	.type		_ZN40_INTERNAL_fc0c35be_4_k_cu_04d2992e_242244cuda3std3__48in_placeE,@object
	.size		_ZN40_INTERNAL_fc0c35be_4_k_cu_04d2992e_242244cuda3std3__48in_placeE,(_ZN40_INTERNAL_fc0c35be_4_k_cu_04d2992e_242244cuda3std6ranges3__45__cpo9iter_moveE - _ZN40_INTERNAL_fc0c35be_4_k_cu_04d2992e_242244cuda3std3__48in_placeE)
_ZN40_INTERNAL_fc0c35be_4_k_cu_04d2992e_242244cuda3std3__48in_placeE:
	.zero		1
	.type		_ZN40_INTERNAL_fc0c35be_4_k_cu_04d2992e_242244cuda3std6ranges3__45__cpo9iter_moveE,@object
	.size		_ZN40_INTERNAL_fc0c35be_4_k_cu_04d2992e_242244cuda3std6ranges3__45__cpo9iter_moveE,(_ZN40_INTERNAL_fc0c35be_4_k_cu_04d2992e_242244cuda3std3__45__cpo5beginE - _ZN40_INTERNAL_fc0c35be_4_k_cu_04d2992e_242244cuda3std6ranges3__45__cpo9iter_moveE)
_ZN40_INTERNAL_fc0c35be_4_k_cu_04d2992e_242244cuda3std6ranges3__45__cpo9iter_moveE:
	.zero		1
	.type		_ZN40_INTERNAL_fc0c35be_4_k_cu_04d2992e_242244cuda3std3__45__cpo5beginE,@object
	.size		_ZN40_INTERNAL_fc0c35be_4_k_cu_04d2992e_242244cuda3std3__45__cpo5beginE,(_ZN40_INTERNAL_fc0c35be_4_k_cu_04d2992e_242244cuda3std3__442_GLOBAL__N__fc0c35be_4_k_cu_04d2992e_242246ignoreE - _ZN40_INTERNAL_fc0c35be_4_k_cu_04d2992e_242244cuda3std3__45__cpo5beginE)
_ZN40_INTERNAL_fc0c35be_4_k_cu_04d2992e_242244cuda3std3__45__cpo5beginE:
	.zero		1
	.type		_ZN40_INTERNAL_fc0c35be_4_k_cu_04d2992e_242244cuda3std3__442_GLOBAL__N__fc0c35be_4_k_cu_04d2992e_242246ignoreE,@object
	.size		_ZN40_INTERNAL_fc0c35be_4_k_cu_04d2992e_242244cuda3std3__442_GLOBAL__N__fc0c35be_4_k_cu_04d2992e_242246ignoreE,(_ZN40_INTERNAL_fc0c35be_4_k_cu_04d2992e_242244cute7productE - _ZN40_INTERNAL_fc0c35be_4_k_cu_04d2992e_242244cuda3std3__442_GLOBAL__N__fc0c35be_4_k_cu_04d2992e_242246ignoreE)
_ZN40_INTERNAL_fc0c35be_4_k_cu_04d2992e_242244cuda3std3__442_GLOBAL__N__fc0c35be_4_k_cu_04d2992e_242246ignoreE:
	.zero		1
	.type		_ZN40_INTERNAL_fc0c35be_4_k_cu_04d2992e_242244cute7productE,@object
	.size		_ZN40_INTERNAL_fc0c35be_4_k_cu_04d2992e_242244cute7productE,(_ZN40_INTERNAL_fc0c35be_4_k_cu_04d2992e_242244cuda3std3__45__cpo3endE - _ZN40_INTERNAL_fc0c35be_4_k_cu_04d2992e_242244cute7productE)
_ZN40_INTERNAL_fc0c35be_4_k_cu_04d2992e_242244cute7productE:
	.zero		1
	.type		_ZN40_INTERNAL_fc0c35be_4_k_cu_04d2992e_242244cuda3std3__45__cpo3endE,@object
	.size		_ZN40_INTERNAL_fc0c35be_4_k_cu_04d2992e_242244cuda3std3__45__cpo3endE,(_ZN40_INTERNAL_fc0c35be_4_k_cu_04d2992e_242244cuda3std3__419piecewise_constructE - _ZN40_INTERNAL_fc0c35be_4_k_cu_04d2992e_242244cuda3std3__45__cpo3endE)
_ZN40_INTERNAL_fc0c35be_4_k_cu_04d2992e_242244cuda3std3__45__cpo3endE:
	.zero		1
	.type		_ZN40_INTERNAL_fc0c35be_4_k_cu_04d2992e_242244cuda3std3__419piecewise_constructE,@object
	.size		_ZN40_INTERNAL_fc0c35be_4_k_cu_04d2992e_242244cuda3std3__419piecewise_constructE,(_ZN40_INTERNAL_fc0c35be_4_k_cu_04d2992e_242244cuda3std3__45__cpo4cendE - _ZN40_INTERNAL_fc0c35be_4_k_cu_04d2992e_242244cuda3std3__419piecewise_constructE)
_ZN40_INTERNAL_fc0c35be_4_k_cu_04d2992e_242244cuda3std3__419piecewise_constructE:
	.zero		1
	.type		_ZN40_INTERNAL_fc0c35be_4_k_cu_04d2992e_242244cuda3std3__45__cpo4cendE,@object
	.size		_ZN40_INTERNAL_fc0c35be_4_k_cu_04d2992e_242244cuda3std3__45__cpo4cendE,(_ZN40_INTERNAL_fc0c35be_4_k_cu_04d2992e_242244cuda3std6ranges3__45__cpo4swapE - _ZN40_INTERNAL_fc0c35be_4_k_cu_04d2992e_242244cuda3std3__45__cpo4cendE)
_ZN40_INTERNAL_fc0c35be_4_k_cu_04d2992e_242244cuda3std3__45__cpo4cendE:
	.zero		1
	.type		_ZN40_INTERNAL_fc0c35be_4_k_cu_04d2992e_242244cuda3std6ranges3__45__cpo4swapE,@object
	.size		_ZN40_INTERNAL_fc0c35be_4_k_cu_04d2992e_242244cuda3std6ranges3__45__cpo4swapE,(.L_10 - _ZN40_INTERNAL_fc0c35be_4_k_cu_04d2992e_242244cuda3std6ranges3__45__cpo4swapE)
_ZN40_INTERNAL_fc0c35be_4_k_cu_04d2992e_242244cuda3std6ranges3__45__cpo4swapE:
	.zero		1
.L_10:


//--------------------- .nv.constant0._ZN7cutlass13device_kernelINS_4gemm6kernel13GemmUniversalIN4cute5tupleIJiiiiEEENS1_10collective13CollectiveMmaINS1_35MainloopSm100TmaUmmaWarpSpecializedILi4ELi2ELi4ENS5_IJNS4_1CILi1EEESB_SB_EEEEENS5_IJNSA_ILi128EEENSA_ILi64EEESE_EEENS_6half_tENS5_IJlSB_lEEESH_SI_NS4_8TiledMMAINS4_8MMA_AtomIJNS4_20SM100_MMA_F16BF16_SSISH_SH_fLi128ELi64ELNS4_4UMMA5MajorE0ELSN_0ELNSM_7ScaleInE0ELSO_0EEEEEENS4_6LayoutISC_NS5_IJNSA_ILi0EEESS_SS_EEEEENS5_IJNS4_10UnderscoreESV_SV_EEEEENS4_13SM90_TMA_LOADENS4_14ComposedLayoutINS4_7SwizzleILi3ELi4ELi3EEENS4_18smem_ptr_flag_bitsILi16EEENSR_INS5_IJNSA_ILi8EEESF_EEENS5_IJSF_SB_EEEEEEEvNS4_8identityESY_S18_vS19_EENS_8epilogue10collective18CollectiveEpilogueINS1B_23Sm100TmaWarpSpecializedILi3ELi2ELi32ELb1ELb0EEEJSG_NS5_IJNSR_ISE_SB_EENSR_INSA_ILi32EEESB_EEEEESH_SI_SH_SI_NS1B_6fusion15FusionCallbacksIS1F_NS1K_17LinearCombinationISH_fSH_fLNS_15FloatRoundStyleE2EEESG_S1J_JEEENS4_5SM1004TMEM4LOAD26SM100_TMEM_LOAD_32dp32b32xESY_NSZ_INS10_ILi2ELi4ELi3EEES13_NSR_INS5_IJS14_S1H_EEENS5_IJS1H_SB_EEEEEEENS4_39AutoVectorizingCopyWithAssumedAlignmentILi128EEENS4_14SM90_TMA_STOREES1Y_S20_S20_EEEvvEEEEvNT_6ParamsE --------------------------
	.section	.nv.constant0._ZN7cutlass13device_kernelINS_4gemm6kernel13GemmUniversalIN4cute5tupleIJiiiiEEENS1_10collective13CollectiveMmaINS1_35MainloopSm100TmaUmmaWarpSpecializedILi4ELi2ELi4ENS5_IJNS4_1CILi1EEESB_SB_EEEEENS5_IJNSA_ILi128EEENSA_ILi64EEESE_EEENS_6half_tENS5_IJlSB_lEEESH_SI_NS4_8TiledMMAINS4_8MMA_AtomIJNS4_20SM100_MMA_F16BF16_SSISH_SH_fLi128ELi64ELNS4_4UMMA5MajorE0ELSN_0ELNSM_7ScaleInE0ELSO_0EEEEEENS4_6LayoutISC_NS5_IJNSA_ILi0EEESS_SS_EEEEENS5_IJNS4_10UnderscoreESV_SV_EEEEENS4_13SM90_TMA_LOADENS4_14ComposedLayoutINS4_7SwizzleILi3ELi4ELi3EEENS4_18smem_ptr_flag_bitsILi16EEENSR_INS5_IJNSA_ILi8EEESF_EEENS5_IJSF_SB_EEEEEEEvNS4_8identityESY_S18_vS19_EENS_8epilogue10collective18CollectiveEpilogueINS1B_23Sm100TmaWarpSpecializedILi3ELi2ELi32ELb1ELb0EEEJSG_NS5_IJNSR_ISE_SB_EENSR_INSA_ILi32EEESB_EEEEESH_SI_SH_SI_NS1B_6fusion15FusionCallbacksIS1F_NS1K_17LinearCombinationISH_fSH_fLNS_15FloatRoundStyleE2EEESG_S1J_JEEENS4_5SM1004TMEM4LOAD26SM100_TMEM_LOAD_32dp32b32xESY_NSZ_INS10_ILi2ELi4ELi3EEES13_NSR_INS5_IJS14_S1H_EEENS5_IJS1H_SB_EEEEEEENS4_39AutoVectorizingCopyWithAssumedAlignmentILi128EEENS4_14SM90_TMA_STOREES1Y_S20_S20_EEEvvEEEEvNT_6ParamsE,"a",@progbits
	.sectionflags	@""
	.align	4
.nv.constant0._ZN7cutlass13device_kernelINS_4gemm6kernel13GemmUniversalIN4cute5tupleIJiiiiEEENS1_10collective13CollectiveMmaINS1_35MainloopSm100TmaUmmaWarpSpecializedILi4ELi2ELi4ENS5_IJNS4_1CILi1EEESB_SB_EEEEENS5_IJNSA_ILi128EEENSA_ILi64EEESE_EEENS_6half_tENS5_IJlSB_lEEESH_SI_NS4_8TiledMMAINS4_8MMA_AtomIJNS4_20SM100_MMA_F16BF16_SSISH_SH_fLi128ELi64ELNS4_4UMMA5MajorE0ELSN_0ELNSM_7ScaleInE0ELSO_0EEEEEENS4_6LayoutISC_NS5_IJNSA_ILi0EEESS_SS_EEEEENS5_IJNS4_10UnderscoreESV_SV_EEEEENS4_13SM90_TMA_LOADENS4_14ComposedLayoutINS4_7SwizzleILi3ELi4ELi3EEENS4_18smem_ptr_flag_bitsILi16EEENSR_INS5_IJNSA_ILi8EEESF_EEENS5_IJSF_SB_EEEEEEEvNS4_8identityESY_S18_vS19_EENS_8epilogue10collective18CollectiveEpilogueINS1B_23Sm100TmaWarpSpecializedILi3ELi2ELi32ELb1ELb0EEEJSG_NS5_IJNSR_ISE_SB_EENSR_INSA_ILi32EEESB_EEEEESH_SI_SH_SI_NS1B_6fusion15FusionCallbacksIS1F_NS1K_17LinearCombinationISH_fSH_fLNS_15FloatRoundStyleE2EEESG_S1J_JEEENS4_5SM1004TMEM4LOAD26SM100_TMEM_LOAD_32dp32b32xESY_NSZ_INS10_ILi2ELi4ELi3EEES13_NSR_INS5_IJS14_S1H_EEENS5_IJS1H_SB_EEEEEEENS4_39AutoVectorizingCopyWithAssumedAlignmentILi128EEENS4_14SM90_TMA_STOREES1Y_S20_S20_EEEvvEEEEvNT_6ParamsE:
	.zero		2944


//--------------------- SYMBOLS --------------------------

	.type		.nv.reservedSmem.offset0,@object
	.size		.nv.reservedSmem.offset0,0x4
	.type		.nv.reservedSmem.cap,@object
	.size		.nv.reservedSmem.cap,0x4
	.type		__assertfail,@function
